//
// Generated by NVIDIA NVVM Compiler
//
// Compiler Build ID: CL-36424714
// Cuda compilation tools, release 13.0, V13.0.88
// Based on NVVM 20.0.0
//

.version 9.0
.target sm_100
.address_size 64

	// .globl	_Z6im2colPfS_iiii
.const .align 4 .b8 d_conv1_weight[600];
.const .align 4 .b8 d_conv2_weight[9600];
.const .align 4 .b8 d_conv1_bias[24];
.const .align 4 .b8 d_conv2_bias[64];
// _ZZ5conv1PfS_iiiiiiE8X_shared has been demoted
// _ZZ5conv2PfS_iiiiiiE8X_shared has been demoted
.extern .shared .align 16 .b8 shmem[];

.visible .entry _Z6im2colPfS_iiii(
	.param .u64 .ptr .align 1 _Z6im2colPfS_iiii_param_0,
	.param .u64 .ptr .align 1 _Z6im2colPfS_iiii_param_1,
	.param .u32 _Z6im2colPfS_iiii_param_2,
	.param .u32 _Z6im2colPfS_iiii_param_3,
	.param .u32 _Z6im2colPfS_iiii_param_4,
	.param .u32 _Z6im2colPfS_iiii_param_5
)
{
	.reg .pred 	%p<13>;
	.reg .b32 	%r<70>;
	.reg .b32 	%f<32>;
	.reg .b64 	%rd<52>;

	ld.param.u64 	%rd7, [_Z6im2colPfS_iiii_param_0];
	ld.param.u64 	%rd8, [_Z6im2colPfS_iiii_param_1];
	ld.param.u32 	%r33, [_Z6im2colPfS_iiii_param_2];
	ld.param.u32 	%r34, [_Z6im2colPfS_iiii_param_3];
	ld.param.u32 	%r35, [_Z6im2colPfS_iiii_param_4];
	ld.param.u32 	%r36, [_Z6im2colPfS_iiii_param_5];
	cvta.to.global.u64 	%rd1, %rd8;
	cvta.to.global.u64 	%rd2, %rd7;
	add.s32 	%r37, %r36, -1;
	sub.s32 	%r1, %r34, %r37;
	sub.s32 	%r2, %r35, %r37;
	mov.u32 	%r38, %ctaid.y;
	shl.b32 	%r39, %r38, 10;
	mov.u32 	%r40, %tid.x;
	or.b32  	%r3, %r39, %r40;
	mul.lo.s32 	%r4, %r1, %r2;
	mul.lo.s32 	%r41, %r4, %r33;
	setp.ge.s32 	%p1, %r3, %r41;
	@%p1 bra 	$L__BB0_17;
	rem.s32 	%r7, %r3, %r4;
	div.s32 	%r5, %r7, %r2;
	mul.lo.s32 	%r42, %r5, %r2;
	sub.s32 	%r6, %r7, %r42;
	setp.lt.s32 	%p2, %r36, 1;
	@%p2 bra 	$L__BB0_17;
	mov.u32 	%r44, %ctaid.x;
	div.s32 	%r45, %r3, %r4;
	mad.lo.s32 	%r46, %r33, %r44, %r45;
	mad.lo.s32 	%r8, %r46, %r34, %r5;
	mul.lo.s32 	%r9, %r46, %r36;
	and.b32  	%r10, %r36, 15;
	and.b32  	%r11, %r36, 7;
	and.b32  	%r12, %r36, 3;
	mul.lo.s32 	%r13, %r36, %r1;
	mov.b32 	%r63, 0;
	mul.wide.s32 	%rd5, %r4, 4;
$L__BB0_3:
	setp.lt.u32 	%p3, %r36, 16;
	add.s32 	%r48, %r63, %r8;
	mad.lo.s32 	%r15, %r48, %r35, %r6;
	add.s32 	%r16, %r9, %r63;
	mul.lo.s32 	%r17, %r16, %r36;
	mov.b32 	%r68, 0;
	@%p3 bra 	$L__BB0_6;
	and.b32  	%r49, %r36, 2147483632;
	neg.s32 	%r66, %r49;
	mad.lo.s32 	%r50, %r13, %r16, %r5;
	mad.lo.s32 	%r65, %r2, %r50, %r6;
	mov.u32 	%r64, %r15;
$L__BB0_5:
	.pragma "nounroll";
	and.b32  	%r68, %r36, 2147483632;
	mul.wide.s32 	%rd9, %r64, 4;
	add.s64 	%rd10, %rd2, %rd9;
	ld.global.f32 	%f1, [%rd10];
	mul.wide.s32 	%rd11, %r65, 4;
	add.s64 	%rd12, %rd1, %rd11;
	st.global.f32 	[%rd12], %f1;
	ld.global.f32 	%f2, [%rd10+4];
	mul.wide.s32 	%rd13, %r4, 4;
	add.s64 	%rd14, %rd12, %rd13;
	st.global.f32 	[%rd14], %f2;
	ld.global.f32 	%f3, [%rd10+8];
	add.s64 	%rd15, %rd14, %rd13;
	st.global.f32 	[%rd15], %f3;
	ld.global.f32 	%f4, [%rd10+12];
	add.s64 	%rd16, %rd15, %rd13;
	st.global.f32 	[%rd16], %f4;
	ld.global.f32 	%f5, [%rd10+16];
	add.s64 	%rd17, %rd16, %rd13;
	st.global.f32 	[%rd17], %f5;
	ld.global.f32 	%f6, [%rd10+20];
	add.s64 	%rd18, %rd17, %rd13;
	st.global.f32 	[%rd18], %f6;
	ld.global.f32 	%f7, [%rd10+24];
	add.s64 	%rd19, %rd18, %rd13;
	st.global.f32 	[%rd19], %f7;
	ld.global.f32 	%f8, [%rd10+28];
	add.s64 	%rd20, %rd19, %rd13;
	st.global.f32 	[%rd20], %f8;
	ld.global.f32 	%f9, [%rd10+32];
	add.s64 	%rd21, %rd20, %rd13;
	st.global.f32 	[%rd21], %f9;
	ld.global.f32 	%f10, [%rd10+36];
	add.s64 	%rd22, %rd21, %rd13;
	st.global.f32 	[%rd22], %f10;
	ld.global.f32 	%f11, [%rd10+40];
	add.s64 	%rd23, %rd22, %rd13;
	st.global.f32 	[%rd23], %f11;
	ld.global.f32 	%f12, [%rd10+44];
	add.s64 	%rd24, %rd23, %rd13;
	st.global.f32 	[%rd24], %f12;
	ld.global.f32 	%f13, [%rd10+48];
	add.s64 	%rd25, %rd24, %rd13;
	st.global.f32 	[%rd25], %f13;
	ld.global.f32 	%f14, [%rd10+52];
	add.s64 	%rd26, %rd25, %rd13;
	st.global.f32 	[%rd26], %f14;
	ld.global.f32 	%f15, [%rd10+56];
	add.s64 	%rd27, %rd26, %rd13;
	st.global.f32 	[%rd27], %f15;
	ld.global.f32 	%f16, [%rd10+60];
	add.s64 	%rd28, %rd27, %rd13;
	st.global.f32 	[%rd28], %f16;
	add.s32 	%r66, %r66, 16;
	shl.b32 	%r51, %r4, 4;
	add.s32 	%r65, %r65, %r51;
	add.s32 	%r64, %r64, 16;
	setp.ne.s32 	%p4, %r66, 0;
	@%p4 bra 	$L__BB0_5;
$L__BB0_6:
	setp.eq.s32 	%p5, %r10, 0;
	@%p5 bra 	$L__BB0_16;
	add.s32 	%r52, %r10, -1;
	setp.lt.u32 	%p6, %r52, 7;
	@%p6 bra 	$L__BB0_9;
	add.s32 	%r53, %r15, %r68;
	add.s32 	%r54, %r17, %r68;
	mad.lo.s32 	%r55, %r54, %r4, %r7;
	mul.wide.s32 	%rd29, %r53, 4;
	add.s64 	%rd30, %rd2, %rd29;
	ld.global.f32 	%f17, [%rd30];
	mul.wide.s32 	%rd31, %r55, 4;
	add.s64 	%rd32, %rd1, %rd31;
	st.global.f32 	[%rd32], %f17;
	ld.global.f32 	%f18, [%rd30+4];
	mul.wide.s32 	%rd33, %r4, 4;
	add.s64 	%rd34, %rd32, %rd33;
	st.global.f32 	[%rd34], %f18;
	ld.global.f32 	%f19, [%rd30+8];
	add.s64 	%rd35, %rd34, %rd33;
	st.global.f32 	[%rd35], %f19;
	ld.global.f32 	%f20, [%rd30+12];
	add.s64 	%rd36, %rd35, %rd33;
	st.global.f32 	[%rd36], %f20;
	ld.global.f32 	%f21, [%rd30+16];
	add.s64 	%rd37, %rd36, %rd33;
	st.global.f32 	[%rd37], %f21;
	ld.global.f32 	%f22, [%rd30+20];
	add.s64 	%rd38, %rd37, %rd33;
	st.global.f32 	[%rd38], %f22;
	ld.global.f32 	%f23, [%rd30+24];
	add.s64 	%rd39, %rd38, %rd33;
	st.global.f32 	[%rd39], %f23;
	ld.global.f32 	%f24, [%rd30+28];
	add.s64 	%rd40, %rd39, %rd33;
	st.global.f32 	[%rd40], %f24;
	add.s32 	%r68, %r68, 8;
$L__BB0_9:
	setp.eq.s32 	%p7, %r11, 0;
	@%p7 bra 	$L__BB0_16;
	add.s32 	%r56, %r11, -1;
	setp.lt.u32 	%p8, %r56, 3;
	@%p8 bra 	$L__BB0_12;
	add.s32 	%r57, %r15, %r68;
	add.s32 	%r58, %r17, %r68;
	mad.lo.s32 	%r59, %r58, %r4, %r7;
	mul.wide.s32 	%rd41, %r57, 4;
	add.s64 	%rd42, %rd2, %rd41;
	ld.global.f32 	%f25, [%rd42];
	mul.wide.s32 	%rd43, %r59, 4;
	add.s64 	%rd44, %rd1, %rd43;
	st.global.f32 	[%rd44], %f25;
	ld.global.f32 	%f26, [%rd42+4];
	add.s64 	%rd46, %rd44, %rd5;
	st.global.f32 	[%rd46], %f26;
	ld.global.f32 	%f27, [%rd42+8];
	add.s64 	%rd47, %rd46, %rd5;
	st.global.f32 	[%rd47], %f27;
	ld.global.f32 	%f28, [%rd42+12];
	add.s64 	%rd48, %rd47, %rd5;
	st.global.f32 	[%rd48], %f28;
	add.s32 	%r68, %r68, 4;
$L__BB0_12:
	setp.eq.s32 	%p9, %r12, 0;
	@%p9 bra 	$L__BB0_16;
	setp.eq.s32 	%p10, %r12, 1;
	add.s32 	%r60, %r15, %r68;
	add.s32 	%r61, %r17, %r68;
	mad.lo.s32 	%r62, %r61, %r4, %r7;
	mul.wide.s32 	%rd49, %r60, 4;
	add.s64 	%rd3, %rd2, %rd49;
	ld.global.f32 	%f29, [%rd3];
	mul.wide.s32 	%rd50, %r62, 4;
	add.s64 	%rd4, %rd1, %rd50;
	st.global.f32 	[%rd4], %f29;
	@%p10 bra 	$L__BB0_16;
	setp.eq.s32 	%p11, %r12, 2;
	ld.global.f32 	%f30, [%rd3+4];
	add.s64 	%rd6, %rd4, %rd5;
	st.global.f32 	[%rd6], %f30;
	@%p11 bra 	$L__BB0_16;
	ld.global.f32 	%f31, [%rd3+8];
	add.s64 	%rd51, %rd6, %rd5;
	st.global.f32 	[%rd51], %f31;
$L__BB0_16:
	add.s32 	%r63, %r63, 1;
	setp.ne.s32 	%p12, %r63, %r36;
	@%p12 bra 	$L__BB0_3;
$L__BB0_17:
	ret;

}
	// .globl	_Z5conv1PfS_iiiiii
.visible .entry _Z5conv1PfS_iiiiii(
	.param .u64 .ptr .align 1 _Z5conv1PfS_iiiiii_param_0,
	.param .u64 .ptr .align 1 _Z5conv1PfS_iiiiii_param_1,
	.param .u32 _Z5conv1PfS_iiiiii_param_2,
	.param .u32 _Z5conv1PfS_iiiiii_param_3,
	.param .u32 _Z5conv1PfS_iiiiii_param_4,
	.param .u32 _Z5conv1PfS_iiiiii_param_5,
	.param .u32 _Z5conv1PfS_iiiiii_param_6,
	.param .u32 _Z5conv1PfS_iiiiii_param_7
)
{
	.reg .pred 	%p<15>;
	.reg .b32 	%r<88>;
	.reg .b32 	%f<73>;
	.reg .b64 	%rd<24>;
	// demoted variable
	.shared .align 4 .b8 _ZZ5conv1PfS_iiiiiiE8X_shared[3136];
	ld.param.u64 	%rd2, [_Z5conv1PfS_iiiiii_param_0];
	ld.param.u64 	%rd1, [_Z5conv1PfS_iiiiii_param_1];
	ld.param.u32 	%r35, [_Z5conv1PfS_iiiiii_param_3];
	ld.param.u32 	%r36, [_Z5conv1PfS_iiiiii_param_4];
	ld.param.u32 	%r37, [_Z5conv1PfS_iiiiii_param_5];
	ld.param.u32 	%r38, [_Z5conv1PfS_iiiiii_param_6];
	ld.param.u32 	%r39, [_Z5conv1PfS_iiiiii_param_7];
	cvta.to.global.u64 	%rd3, %rd2;
	add.s32 	%r40, %r39, -1;
	sub.s32 	%r41, %r35, %r40;
	sub.s32 	%r2, %r36, %r40;
	mov.u32 	%r3, %ctaid.x;
	mov.u32 	%r4, %ctaid.y;
	mov.u32 	%r5, %tid.x;
	mov.u32 	%r42, %tid.y;
	mul.lo.s32 	%r43, %r35, %r3;
	mul.lo.s32 	%r44, %r43, %r36;
	mad.lo.s32 	%r7, %r36, %r42, %r5;
	mad.lo.s32 	%r45, %r44, %r37, %r7;
	mul.wide.s32 	%rd4, %r45, 4;
	add.s64 	%rd5, %rd3, %rd4;
	ld.global.f32 	%f17, [%rd5];
	shl.b32 	%r46, %r7, 2;
	mov.u32 	%r47, _ZZ5conv1PfS_iiiiiiE8X_shared;
	add.s32 	%r48, %r47, %r46;
	st.shared.f32 	[%r48], %f17;
	bar.sync 	0;
	setp.ge.s32 	%p1, %r5, %r2;
	setp.ge.s32 	%p2, %r42, %r41;
	or.pred  	%p3, %p1, %p2;
	@%p3 bra 	$L__BB1_19;
	mad.lo.s32 	%r49, %r38, %r3, %r4;
	mad.lo.s32 	%r50, %r49, %r41, %r42;
	mul.lo.s32 	%r8, %r50, %r2;
	mul.wide.u32 	%rd6, %r4, 4;
	mov.u64 	%rd7, d_conv1_bias;
	add.s64 	%rd8, %rd7, %rd6;
	ld.const.f32 	%f71, [%rd8];
	setp.lt.s32 	%p4, %r37, 1;
	@%p4 bra 	$L__BB1_18;
	setp.lt.s32 	%p5, %r39, 1;
	@%p5 bra 	$L__BB1_18;
	and.b32  	%r9, %r39, 7;
	and.b32  	%r10, %r39, 3;
	and.b32  	%r11, %r39, 2147483640;
	and.b32  	%r12, %r39, 1;
	neg.s32 	%r13, %r11;
	mul.lo.s32 	%r14, %r37, %r4;
	mov.b32 	%r80, 0;
	mov.u64 	%rd19, d_conv1_weight;
$L__BB1_4:
	mul.lo.s32 	%r16, %r80, %r35;
	add.s32 	%r53, %r80, %r14;
	mul.lo.s32 	%r17, %r53, %r39;
	mov.b32 	%r81, 0;
$L__BB1_5:
	setp.lt.u32 	%p6, %r39, 8;
	add.s32 	%r55, %r81, %r16;
	mad.lo.s32 	%r19, %r55, %r36, %r7;
	add.s32 	%r56, %r17, %r81;
	mul.lo.s32 	%r20, %r56, %r39;
	mov.b32 	%r86, 0;
	@%p6 bra 	$L__BB1_8;
	add.s32 	%r57, %r42, %r16;
	add.s32 	%r58, %r57, %r81;
	mad.lo.s32 	%r59, %r36, %r58, %r5;
	shl.b32 	%r60, %r59, 2;
	mov.u32 	%r61, _ZZ5conv1PfS_iiiiiiE8X_shared;
	add.s32 	%r62, %r61, %r60;
	add.s32 	%r83, %r62, 16;
	mov.u32 	%r82, %r20;
	mov.u32 	%r84, %r13;
$L__BB1_7:
	.pragma "nounroll";
	mul.wide.s32 	%rd9, %r82, 4;
	add.s64 	%rd11, %rd19, %rd9;
	ld.shared.f32 	%f19, [%r83+-16];
	ld.const.f32 	%f20, [%rd11];
	fma.rn.f32 	%f21, %f19, %f20, %f71;
	ld.shared.f32 	%f22, [%r83+-12];
	ld.const.f32 	%f23, [%rd11+4];
	fma.rn.f32 	%f24, %f22, %f23, %f21;
	ld.shared.f32 	%f25, [%r83+-8];
	ld.const.f32 	%f26, [%rd11+8];
	fma.rn.f32 	%f27, %f25, %f26, %f24;
	ld.shared.f32 	%f28, [%r83+-4];
	ld.const.f32 	%f29, [%rd11+12];
	fma.rn.f32 	%f30, %f28, %f29, %f27;
	ld.shared.f32 	%f31, [%r83];
	ld.const.f32 	%f32, [%rd11+16];
	fma.rn.f32 	%f33, %f31, %f32, %f30;
	ld.shared.f32 	%f34, [%r83+4];
	ld.const.f32 	%f35, [%rd11+20];
	fma.rn.f32 	%f36, %f34, %f35, %f33;
	ld.shared.f32 	%f37, [%r83+8];
	ld.const.f32 	%f38, [%rd11+24];
	fma.rn.f32 	%f39, %f37, %f38, %f36;
	ld.shared.f32 	%f40, [%r83+12];
	ld.const.f32 	%f41, [%rd11+28];
	fma.rn.f32 	%f71, %f40, %f41, %f39;
	add.s32 	%r84, %r84, 8;
	add.s32 	%r83, %r83, 32;
	add.s32 	%r82, %r82, 8;
	setp.ne.s32 	%p7, %r84, 0;
	mov.u32 	%r86, %r11;
	@%p7 bra 	$L__BB1_7;
$L__BB1_8:
	setp.eq.s32 	%p8, %r9, 0;
	@%p8 bra 	$L__BB1_16;
	add.s32 	%r63, %r9, -1;
	setp.lt.u32 	%p9, %r63, 3;
	@%p9 bra 	$L__BB1_11;
	add.s32 	%r64, %r19, %r86;
	shl.b32 	%r65, %r64, 2;
	mov.u32 	%r66, _ZZ5conv1PfS_iiiiiiE8X_shared;
	add.s32 	%r67, %r66, %r65;
	ld.shared.f32 	%f43, [%r67];
	add.s32 	%r68, %r86, %r20;
	mul.wide.s32 	%rd12, %r68, 4;
	add.s64 	%rd14, %rd19, %rd12;
	ld.const.f32 	%f44, [%rd14];
	fma.rn.f32 	%f45, %f43, %f44, %f71;
	ld.shared.f32 	%f46, [%r67+4];
	ld.const.f32 	%f47, [%rd14+4];
	fma.rn.f32 	%f48, %f46, %f47, %f45;
	ld.shared.f32 	%f49, [%r67+8];
	ld.const.f32 	%f50, [%rd14+8];
	fma.rn.f32 	%f51, %f49, %f50, %f48;
	ld.shared.f32 	%f52, [%r67+12];
	ld.const.f32 	%f53, [%rd14+12];
	fma.rn.f32 	%f71, %f52, %f53, %f51;
	add.s32 	%r86, %r86, 4;
$L__BB1_11:
	setp.eq.s32 	%p10, %r10, 0;
	@%p10 bra 	$L__BB1_16;
	setp.eq.s32 	%p11, %r10, 1;
	@%p11 bra 	$L__BB1_14;
	add.s32 	%r69, %r19, %r86;
	shl.b32 	%r70, %r69, 2;
	mov.u32 	%r71, _ZZ5conv1PfS_iiiiiiE8X_shared;
	add.s32 	%r72, %r71, %r70;
	ld.shared.f32 	%f55, [%r72];
	add.s32 	%r73, %r86, %r20;
	mul.wide.s32 	%rd15, %r73, 4;
	add.s64 	%rd17, %rd19, %rd15;
	ld.const.f32 	%f56, [%rd17];
	fma.rn.f32 	%f57, %f55, %f56, %f71;
	ld.shared.f32 	%f58, [%r72+4];
	ld.const.f32 	%f59, [%rd17+4];
	fma.rn.f32 	%f71, %f58, %f59, %f57;
	add.s32 	%r86, %r86, 2;
$L__BB1_14:
	setp.eq.s32 	%p12, %r12, 0;
	@%p12 bra 	$L__BB1_16;
	add.s32 	%r74, %r19, %r86;
	shl.b32 	%r75, %r74, 2;
	mov.u32 	%r76, _ZZ5conv1PfS_iiiiiiE8X_shared;
	add.s32 	%r77, %r76, %r75;
	ld.shared.f32 	%f60, [%r77];
	add.s32 	%r78, %r86, %r20;
	mul.wide.s32 	%rd18, %r78, 4;
	add.s64 	%rd20, %rd19, %rd18;
	ld.const.f32 	%f61, [%rd20];
	fma.rn.f32 	%f71, %f60, %f61, %f71;
$L__BB1_16:
	add.s32 	%r81, %r81, 1;
	setp.ne.s32 	%p13, %r81, %r39;
	@%p13 bra 	$L__BB1_5;
	add.s32 	%r80, %r80, 1;
	setp.ne.s32 	%p14, %r80, %r37;
	@%p14 bra 	$L__BB1_4;
$L__BB1_18:
	add.s32 	%r79, %r8, %r5;
	cvta.to.global.u64 	%rd21, %rd1;
	mul.wide.s32 	%rd22, %r79, 4;
	add.s64 	%rd23, %rd21, %rd22;
	st.global.f32 	[%rd23], %f71;
$L__BB1_19:
	ret;

}
	// .globl	_Z5conv2PfS_iiiiii
.visible .entry _Z5conv2PfS_iiiiii(
	.param .u64 .ptr .align 1 _Z5conv2PfS_iiiiii_param_0,
	.param .u64 .ptr .align 1 _Z5conv2PfS_iiiiii_param_1,
	.param .u32 _Z5conv2PfS_iiiiii_param_2,
	.param .u32 _Z5conv2PfS_iiiiii_param_3,
	.param .u32 _Z5conv2PfS_iiiiii_param_4,
	.param .u32 _Z5conv2PfS_iiiiii_param_5,
	.param .u32 _Z5conv2PfS_iiiiii_param_6,
	.param .u32 _Z5conv2PfS_iiiiii_param_7
)
{
	.reg .pred 	%p<15>;
	.reg .b32 	%r<92>;
	.reg .b32 	%f<78>;
	.reg .b64 	%rd<30>;
	// demoted variable
	.shared .align 4 .b8 _ZZ5conv2PfS_iiiiiiE8X_shared[4704];
	ld.param.u64 	%rd2, [_Z5conv2PfS_iiiiii_param_0];
	ld.param.u64 	%rd1, [_Z5conv2PfS_iiiiii_param_1];
	ld.param.u32 	%r35, [_Z5conv2PfS_iiiiii_param_3];
	ld.param.u32 	%r36, [_Z5conv2PfS_iiiiii_param_4];
	ld.param.u32 	%r37, [_Z5conv2PfS_iiiiii_param_5];
	ld.param.u32 	%r38, [_Z5conv2PfS_iiiiii_param_6];
	ld.param.u32 	%r39, [_Z5conv2PfS_iiiiii_param_7];
	add.s32 	%r40, %r39, -1;
	sub.s32 	%r41, %r35, %r40;
	sub.s32 	%r2, %r36, %r40;
	mov.u32 	%r3, %ctaid.x;
	mov.u32 	%r4, %ctaid.y;
	mov.u32 	%r5, %tid.x;
	mov.u32 	%r42, %tid.y;
	mul.lo.s32 	%r43, %r35, %r3;
	mul.lo.s32 	%r44, %r43, %r36;
	mul.lo.s32 	%r45, %r36, %r35;
	mad.lo.s32 	%r46, %r36, %r42, %r5;
	mad.lo.s32 	%r47, %r44, %r37, %r46;
	cvta.to.global.u64 	%rd3, %rd2;
	mul.wide.s32 	%rd4, %r47, 4;
	add.s64 	%rd5, %rd3, %rd4;
	ld.global.f32 	%f17, [%rd5];
	shl.b32 	%r48, %r46, 2;
	mov.u32 	%r49, _ZZ5conv2PfS_iiiiiiE8X_shared;
	add.s32 	%r50, %r49, %r48;
	st.shared.f32 	[%r50], %f17;
	mul.wide.s32 	%rd6, %r45, 4;
	add.s64 	%rd7, %rd5, %rd6;
	ld.global.f32 	%f18, [%rd7];
	shl.b32 	%r51, %r45, 2;
	add.s32 	%r52, %r50, %r51;
	st.shared.f32 	[%r52], %f18;
	add.s64 	%rd8, %rd7, %rd6;
	ld.global.f32 	%f19, [%rd8];
	add.s32 	%r53, %r52, %r51;
	st.shared.f32 	[%r53], %f19;
	add.s64 	%rd9, %rd8, %rd6;
	ld.global.f32 	%f20, [%rd9];
	add.s32 	%r54, %r53, %r51;
	st.shared.f32 	[%r54], %f20;
	add.s64 	%rd10, %rd9, %rd6;
	ld.global.f32 	%f21, [%rd10];
	add.s32 	%r55, %r54, %r51;
	st.shared.f32 	[%r55], %f21;
	add.s64 	%rd11, %rd10, %rd6;
	ld.global.f32 	%f22, [%rd11];
	add.s32 	%r56, %r55, %r51;
	st.shared.f32 	[%r56], %f22;
	bar.sync 	0;
	setp.ge.s32 	%p1, %r5, %r2;
	setp.ge.s32 	%p2, %r42, %r41;
	or.pred  	%p3, %p1, %p2;
	@%p3 bra 	$L__BB2_19;
	mad.lo.s32 	%r57, %r38, %r3, %r4;
	mad.lo.s32 	%r58, %r57, %r41, %r42;
	mul.lo.s32 	%r7, %r58, %r2;
	mul.wide.u32 	%rd12, %r4, 4;
	mov.u64 	%rd13, d_conv2_bias;
	add.s64 	%rd14, %rd13, %rd12;
	ld.const.f32 	%f76, [%rd14];
	setp.lt.s32 	%p4, %r37, 1;
	@%p4 bra 	$L__BB2_18;
	setp.lt.s32 	%p5, %r39, 1;
	@%p5 bra 	$L__BB2_18;
	and.b32  	%r8, %r39, 7;
	add.s32 	%r9, %r8, -1;
	and.b32  	%r10, %r39, 3;
	and.b32  	%r11, %r39, 2147483640;
	and.b32  	%r12, %r39, 1;
	neg.s32 	%r13, %r11;
	mul.lo.s32 	%r14, %r37, %r4;
	mov.b32 	%r84, 0;
	mov.u64 	%rd25, d_conv2_weight;
$L__BB2_4:
	mad.lo.s32 	%r16, %r84, %r35, %r42;
	add.s32 	%r61, %r84, %r14;
	mul.lo.s32 	%r17, %r61, %r39;
	mov.b32 	%r85, 0;
$L__BB2_5:
	setp.lt.u32 	%p6, %r39, 8;
	add.s32 	%r63, %r16, %r85;
	mad.lo.s32 	%r19, %r63, %r36, %r5;
	add.s32 	%r64, %r17, %r85;
	mul.lo.s32 	%r20, %r64, %r39;
	mov.b32 	%r90, 0;
	@%p6 bra 	$L__BB2_8;
	shl.b32 	%r65, %r19, 2;
	mov.u32 	%r66, _ZZ5conv2PfS_iiiiiiE8X_shared;
	add.s32 	%r67, %r66, %r65;
	add.s32 	%r87, %r67, 16;
	mov.u32 	%r86, %r20;
	mov.u32 	%r88, %r13;
$L__BB2_7:
	.pragma "nounroll";
	mul.wide.s32 	%rd15, %r86, 4;
	add.s64 	%rd17, %rd25, %rd15;
	ld.shared.f32 	%f24, [%r87+-16];
	ld.const.f32 	%f25, [%rd17];
	fma.rn.f32 	%f26, %f24, %f25, %f76;
	ld.shared.f32 	%f27, [%r87+-12];
	ld.const.f32 	%f28, [%rd17+4];
	fma.rn.f32 	%f29, %f27, %f28, %f26;
	ld.shared.f32 	%f30, [%r87+-8];
	ld.const.f32 	%f31, [%rd17+8];
	fma.rn.f32 	%f32, %f30, %f31, %f29;
	ld.shared.f32 	%f33, [%r87+-4];
	ld.const.f32 	%f34, [%rd17+12];
	fma.rn.f32 	%f35, %f33, %f34, %f32;
	ld.shared.f32 	%f36, [%r87];
	ld.const.f32 	%f37, [%rd17+16];
	fma.rn.f32 	%f38, %f36, %f37, %f35;
	ld.shared.f32 	%f39, [%r87+4];
	ld.const.f32 	%f40, [%rd17+20];
	fma.rn.f32 	%f41, %f39, %f40, %f38;
	ld.shared.f32 	%f42, [%r87+8];
	ld.const.f32 	%f43, [%rd17+24];
	fma.rn.f32 	%f44, %f42, %f43, %f41;
	ld.shared.f32 	%f45, [%r87+12];
	ld.const.f32 	%f46, [%rd17+28];
	fma.rn.f32 	%f76, %f45, %f46, %f44;
	add.s32 	%r88, %r88, 8;
	add.s32 	%r87, %r87, 32;
	add.s32 	%r86, %r86, 8;
	setp.ne.s32 	%p7, %r88, 0;
	mov.u32 	%r90, %r11;
	@%p7 bra 	$L__BB2_7;
$L__BB2_8:
	setp.eq.s32 	%p8, %r8, 0;
	@%p8 bra 	$L__BB2_16;
	setp.lt.u32 	%p9, %r9, 3;
	@%p9 bra 	$L__BB2_11;
	add.s32 	%r68, %r19, %r90;
	shl.b32 	%r69, %r68, 2;
	mov.u32 	%r70, _ZZ5conv2PfS_iiiiiiE8X_shared;
	add.s32 	%r71, %r70, %r69;
	ld.shared.f32 	%f48, [%r71];
	add.s32 	%r72, %r90, %r20;
	mul.wide.s32 	%rd18, %r72, 4;
	add.s64 	%rd20, %rd25, %rd18;
	ld.const.f32 	%f49, [%rd20];
	fma.rn.f32 	%f50, %f48, %f49, %f76;
	ld.shared.f32 	%f51, [%r71+4];
	ld.const.f32 	%f52, [%rd20+4];
	fma.rn.f32 	%f53, %f51, %f52, %f50;
	ld.shared.f32 	%f54, [%r71+8];
	ld.const.f32 	%f55, [%rd20+8];
	fma.rn.f32 	%f56, %f54, %f55, %f53;
	ld.shared.f32 	%f57, [%r71+12];
	ld.const.f32 	%f58, [%rd20+12];
	fma.rn.f32 	%f76, %f57, %f58, %f56;
	add.s32 	%r90, %r90, 4;
$L__BB2_11:
	setp.eq.s32 	%p10, %r10, 0;
	@%p10 bra 	$L__BB2_16;
	setp.eq.s32 	%p11, %r10, 1;
	@%p11 bra 	$L__BB2_14;
	add.s32 	%r73, %r19, %r90;
	shl.b32 	%r74, %r73, 2;
	mov.u32 	%r75, _ZZ5conv2PfS_iiiiiiE8X_shared;
	add.s32 	%r76, %r75, %r74;
	ld.shared.f32 	%f60, [%r76];
	add.s32 	%r77, %r90, %r20;
	mul.wide.s32 	%rd21, %r77, 4;
	add.s64 	%rd23, %rd25, %rd21;
	ld.const.f32 	%f61, [%rd23];
	fma.rn.f32 	%f62, %f60, %f61, %f76;
	ld.shared.f32 	%f63, [%r76+4];
	ld.const.f32 	%f64, [%rd23+4];
	fma.rn.f32 	%f76, %f63, %f64, %f62;
	add.s32 	%r90, %r90, 2;
$L__BB2_14:
	setp.eq.s32 	%p12, %r12, 0;
	@%p12 bra 	$L__BB2_16;
	add.s32 	%r78, %r19, %r90;
	shl.b32 	%r79, %r78, 2;
	mov.u32 	%r80, _ZZ5conv2PfS_iiiiiiE8X_shared;
	add.s32 	%r81, %r80, %r79;
	ld.shared.f32 	%f65, [%r81];
	add.s32 	%r82, %r90, %r20;
	mul.wide.s32 	%rd24, %r82, 4;
	add.s64 	%rd26, %rd25, %rd24;
	ld.const.f32 	%f66, [%rd26];
	fma.rn.f32 	%f76, %f65, %f66, %f76;
$L__BB2_16:
	add.s32 	%r85, %r85, 1;
	setp.ne.s32 	%p13, %r85, %r39;
	@%p13 bra 	$L__BB2_5;
	add.s32 	%r84, %r84, 1;
	setp.ne.s32 	%p14, %r84, %r37;
	@%p14 bra 	$L__BB2_4;
$L__BB2_18:
	add.s32 	%r83, %r7, %r5;
	cvta.to.global.u64 	%rd27, %rd1;
	mul.wide.s32 	%rd28, %r83, 4;
	add.s64 	%rd29, %rd27, %rd28;
	st.global.f32 	[%rd29], %f76;
$L__BB2_19:
	ret;

}
	// .globl	_Z9normalizeiiiPKfPf
.visible .entry _Z9normalizeiiiPKfPf(
	.param .u32 _Z9normalizeiiiPKfPf_param_0,
	.param .u32 _Z9normalizeiiiPKfPf_param_1,
	.param .u32 _Z9normalizeiiiPKfPf_param_2,
	.param .u64 .ptr .align 1 _Z9normalizeiiiPKfPf_param_3,
	.param .u64 .ptr .align 1 _Z9normalizeiiiPKfPf_param_4
)
{
	.reg .pred 	%p<2>;
	.reg .b32 	%r<11>;
	.reg .b32 	%f<5>;
	.reg .b64 	%rd<8>;

	ld.param.u32 	%r3, [_Z9normalizeiiiPKfPf_param_1];
	ld.param.u32 	%r4, [_Z9normalizeiiiPKfPf_param_2];
	ld.param.u64 	%rd1, [_Z9normalizeiiiPKfPf_param_3];
	ld.param.u64 	%rd2, [_Z9normalizeiiiPKfPf_param_4];
	mov.u32 	%r1, %tid.x;
	mov.u32 	%r2, %tid.y;
	max.s32 	%r5, %r1, %r2;
	setp.ge.s32 	%p1, %r5, %r4;
	@%p1 bra 	$L__BB3_2;
	cvta.to.global.u64 	%rd3, %rd1;
	cvta.to.global.u64 	%rd4, %rd2;
	mov.u32 	%r6, %ctaid.y;
	mov.u32 	%r7, %ctaid.x;
	mad.lo.s32 	%r8, %r3, %r7, %r6;
	mad.lo.s32 	%r9, %r8, %r4, %r2;
	mad.lo.s32 	%r10, %r9, %r4, %r1;
	mul.wide.s32 	%rd5, %r10, 4;
	add.s64 	%rd6, %rd3, %rd5;
	ld.global.f32 	%f1, [%rd6];
	div.rn.f32 	%f2, %f1, 0f437F0000;
	add.f32 	%f3, %f2, 0fBF000000;
	add.f32 	%f4, %f3, %f3;
	add.s64 	%rd7, %rd4, %rd5;
	st.global.f32 	[%rd7], %f4;
$L__BB3_2:
	ret;

}
	// .globl	_Z10naive_convPfS_S_S_iiiiii
.visible .entry _Z10naive_convPfS_S_S_iiiiii(
	.param .u64 .ptr .align 1 _Z10naive_convPfS_S_S_iiiiii_param_0,
	.param .u64 .ptr .align 1 _Z10naive_convPfS_S_S_iiiiii_param_1,
	.param .u64 .ptr .align 1 _Z10naive_convPfS_S_S_iiiiii_param_2,
	.param .u64 .ptr .align 1 _Z10naive_convPfS_S_S_iiiiii_param_3,
	.param .u32 _Z10naive_convPfS_S_S_iiiiii_param_4,
	.param .u32 _Z10naive_convPfS_S_S_iiiiii_param_5,
	.param .u32 _Z10naive_convPfS_S_S_iiiiii_param_6,
	.param .u32 _Z10naive_convPfS_S_S_iiiiii_param_7,
	.param .u32 _Z10naive_convPfS_S_S_iiiiii_param_8,
	.param .u32 _Z10naive_convPfS_S_S_iiiiii_param_9
)
{
	.reg .pred 	%p<13>;
	.reg .b32 	%r<64>;
	.reg .b32 	%f<80>;
	.reg .b64 	%rd<31>;

	ld.param.u64 	%rd6, [_Z10naive_convPfS_S_S_iiiiii_param_0];
	ld.param.u64 	%rd7, [_Z10naive_convPfS_S_S_iiiiii_param_1];
	ld.param.u64 	%rd8, [_Z10naive_convPfS_S_S_iiiiii_param_2];
	ld.param.u64 	%rd9, [_Z10naive_convPfS_S_S_iiiiii_param_3];
	ld.param.u32 	%r30, [_Z10naive_convPfS_S_S_iiiiii_param_5];
	ld.param.u32 	%r31, [_Z10naive_convPfS_S_S_iiiiii_param_6];
	ld.param.u32 	%r32, [_Z10naive_convPfS_S_S_iiiiii_param_7];
	ld.param.u32 	%r34, [_Z10naive_convPfS_S_S_iiiiii_param_8];
	ld.param.u32 	%r33, [_Z10naive_convPfS_S_S_iiiiii_param_9];
	cvta.to.global.u64 	%rd1, %rd8;
	cvta.to.global.u64 	%rd2, %rd6;
	cvta.to.global.u64 	%rd10, %rd7;
	cvta.to.global.u64 	%rd11, %rd9;
	add.s32 	%r35, %r33, -1;
	sub.s32 	%r36, %r30, %r35;
	sub.s32 	%r37, %r31, %r35;
	mov.u32 	%r1, %ctaid.x;
	mov.u32 	%r2, %ctaid.y;
	mov.u32 	%r3, %tid.x;
	mov.u32 	%r4, %tid.y;
	mad.lo.s32 	%r38, %r34, %r1, %r2;
	mad.lo.s32 	%r39, %r38, %r36, %r4;
	mad.lo.s32 	%r40, %r39, %r37, %r3;
	mul.wide.u32 	%rd12, %r2, 4;
	add.s64 	%rd13, %rd11, %rd12;
	ld.global.f32 	%f79, [%rd13];
	mul.wide.s32 	%rd14, %r40, 4;
	add.s64 	%rd3, %rd10, %rd14;
	st.global.f32 	[%rd3], %f79;
	setp.lt.s32 	%p1, %r32, 1;
	@%p1 bra 	$L__BB4_17;
	setp.lt.s32 	%p2, %r33, 1;
	@%p2 bra 	$L__BB4_17;
	and.b32  	%r5, %r33, 7;
	and.b32  	%r6, %r33, 3;
	and.b32  	%r7, %r33, 2147483640;
	neg.s32 	%r8, %r7;
	add.s64 	%rd4, %rd2, 16;
	add.s64 	%rd5, %rd1, 16;
	mul.lo.s32 	%r9, %r32, %r2;
	mul.lo.s32 	%r10, %r32, %r1;
	mov.b32 	%r56, 0;
$L__BB4_3:
	add.s32 	%r43, %r56, %r10;
	mad.lo.s32 	%r12, %r43, %r30, %r4;
	add.s32 	%r44, %r56, %r9;
	mul.lo.s32 	%r13, %r44, %r33;
	mov.b32 	%r57, 0;
$L__BB4_4:
	setp.lt.u32 	%p3, %r33, 8;
	add.s32 	%r46, %r57, %r12;
	mad.lo.s32 	%r15, %r46, %r31, %r3;
	add.s32 	%r47, %r13, %r57;
	mul.lo.s32 	%r16, %r47, %r33;
	mov.b32 	%r62, 0;
	@%p3 bra 	$L__BB4_7;
	mov.u32 	%r58, %r16;
	mov.u32 	%r59, %r15;
	mov.u32 	%r60, %r8;
$L__BB4_6:
	.pragma "nounroll";
	mul.wide.s32 	%rd15, %r59, 4;
	add.s64 	%rd16, %rd4, %rd15;
	mul.wide.s32 	%rd17, %r58, 4;
	add.s64 	%rd18, %rd5, %rd17;
	ld.global.f32 	%f22, [%rd16+-16];
	ld.global.f32 	%f23, [%rd18+-16];
	fma.rn.f32 	%f24, %f22, %f23, %f79;
	st.global.f32 	[%rd3], %f24;
	ld.global.f32 	%f25, [%rd16+-12];
	ld.global.f32 	%f26, [%rd18+-12];
	fma.rn.f32 	%f27, %f25, %f26, %f24;
	st.global.f32 	[%rd3], %f27;
	ld.global.f32 	%f28, [%rd16+-8];
	ld.global.f32 	%f29, [%rd18+-8];
	fma.rn.f32 	%f30, %f28, %f29, %f27;
	st.global.f32 	[%rd3], %f30;
	ld.global.f32 	%f31, [%rd16+-4];
	ld.global.f32 	%f32, [%rd18+-4];
	fma.rn.f32 	%f33, %f31, %f32, %f30;
	st.global.f32 	[%rd3], %f33;
	ld.global.f32 	%f34, [%rd16];
	ld.global.f32 	%f35, [%rd18];
	fma.rn.f32 	%f36, %f34, %f35, %f33;
	st.global.f32 	[%rd3], %f36;
	ld.global.f32 	%f37, [%rd16+4];
	ld.global.f32 	%f38, [%rd18+4];
	fma.rn.f32 	%f39, %f37, %f38, %f36;
	st.global.f32 	[%rd3], %f39;
	ld.global.f32 	%f40, [%rd16+8];
	ld.global.f32 	%f41, [%rd18+8];
	fma.rn.f32 	%f42, %f40, %f41, %f39;
	st.global.f32 	[%rd3], %f42;
	ld.global.f32 	%f43, [%rd16+12];
	ld.global.f32 	%f44, [%rd18+12];
	fma.rn.f32 	%f79, %f43, %f44, %f42;
	st.global.f32 	[%rd3], %f79;
	add.s32 	%r60, %r60, 8;
	add.s32 	%r59, %r59, 8;
	add.s32 	%r58, %r58, 8;
	setp.ne.s32 	%p4, %r60, 0;
	mov.u32 	%r62, %r7;
	@%p4 bra 	$L__BB4_6;
$L__BB4_7:
	setp.eq.s32 	%p5, %r5, 0;
	@%p5 bra 	$L__BB4_15;
	add.s32 	%r48, %r5, -1;
	setp.lt.u32 	%p6, %r48, 3;
	@%p6 bra 	$L__BB4_10;
	add.s32 	%r49, %r15, %r62;
	mul.wide.s32 	%rd19, %r49, 4;
	add.s64 	%rd20, %rd2, %rd19;
	ld.global.f32 	%f46, [%rd20];
	add.s32 	%r50, %r62, %r16;
	mul.wide.s32 	%rd21, %r50, 4;
	add.s64 	%rd22, %rd1, %rd21;
	ld.global.f32 	%f47, [%rd22];
	fma.rn.f32 	%f48, %f46, %f47, %f79;
	st.global.f32 	[%rd3], %f48;
	ld.global.f32 	%f49, [%rd20+4];
	ld.global.f32 	%f50, [%rd22+4];
	fma.rn.f32 	%f51, %f49, %f50, %f48;
	st.global.f32 	[%rd3], %f51;
	ld.global.f32 	%f52, [%rd20+8];
	ld.global.f32 	%f53, [%rd22+8];
	fma.rn.f32 	%f54, %f52, %f53, %f51;
	st.global.f32 	[%rd3], %f54;
	ld.global.f32 	%f55, [%rd20+12];
	ld.global.f32 	%f56, [%rd22+12];
	fma.rn.f32 	%f79, %f55, %f56, %f54;
	st.global.f32 	[%rd3], %f79;
	add.s32 	%r62, %r62, 4;
$L__BB4_10:
	setp.eq.s32 	%p7, %r6, 0;
	@%p7 bra 	$L__BB4_15;
	setp.eq.s32 	%p8, %r6, 1;
	@%p8 bra 	$L__BB4_13;
	add.s32 	%r51, %r15, %r62;
	mul.wide.s32 	%rd23, %r51, 4;
	add.s64 	%rd24, %rd2, %rd23;
	ld.global.f32 	%f58, [%rd24];
	add.s32 	%r52, %r62, %r16;
	mul.wide.s32 	%rd25, %r52, 4;
	add.s64 	%rd26, %rd1, %rd25;
	ld.global.f32 	%f59, [%rd26];
	fma.rn.f32 	%f60, %f58, %f59, %f79;
	st.global.f32 	[%rd3], %f60;
	ld.global.f32 	%f61, [%rd24+4];
	ld.global.f32 	%f62, [%rd26+4];
	fma.rn.f32 	%f79, %f61, %f62, %f60;
	st.global.f32 	[%rd3], %f79;
	add.s32 	%r62, %r62, 2;
$L__BB4_13:
	and.b32  	%r53, %r33, 1;
	setp.eq.b32 	%p9, %r53, 1;
	not.pred 	%p10, %p9;
	@%p10 bra 	$L__BB4_15;
	add.s32 	%r54, %r15, %r62;
	mul.wide.s32 	%rd27, %r54, 4;
	add.s64 	%rd28, %rd2, %rd27;
	ld.global.f32 	%f63, [%rd28];
	add.s32 	%r55, %r62, %r16;
	mul.wide.s32 	%rd29, %r55, 4;
	add.s64 	%rd30, %rd1, %rd29;
	ld.global.f32 	%f64, [%rd30];
	fma.rn.f32 	%f79, %f63, %f64, %f79;
	st.global.f32 	[%rd3], %f79;
$L__BB4_15:
	add.s32 	%r57, %r57, 1;
	setp.ne.s32 	%p11, %r57, %r33;
	@%p11 bra 	$L__BB4_4;
	add.s32 	%r56, %r56, 1;
	setp.ne.s32 	%p12, %r56, %r32;
	@%p12 bra 	$L__BB4_3;
$L__BB4_17:
	ret;

}
	// .globl	_Z10naive_reluPfiii
.visible .entry _Z10naive_reluPfiii(
	.param .u64 .ptr .align 1 _Z10naive_reluPfiii_param_0,
	.param .u32 _Z10naive_reluPfiii_param_1,
	.param .u32 _Z10naive_reluPfiii_param_2,
	.param .u32 _Z10naive_reluPfiii_param_3
)
{
	.reg .b32 	%r<11>;
	.reg .b32 	%f<3>;
	.reg .b64 	%rd<5>;

	ld.param.u64 	%rd1, [_Z10naive_reluPfiii_param_0];
	ld.param.u32 	%r1, [_Z10naive_reluPfiii_param_1];
	ld.param.u32 	%r2, [_Z10naive_reluPfiii_param_2];
	ld.param.u32 	%r3, [_Z10naive_reluPfiii_param_3];
	cvta.to.global.u64 	%rd2, %rd1;
	mov.u32 	%r4, %ctaid.x;
	mov.u32 	%r5, %ctaid.y;
	mov.u32 	%r6, %tid.x;
	mov.u32 	%r7, %tid.y;
	mad.lo.s32 	%r8, %r1, %r4, %r5;
	mad.lo.s32 	%r9, %r8, %r3, %r7;
	mad.lo.s32 	%r10, %r9, %r2, %r6;
	mul.wide.s32 	%rd3, %r10, 4;
	add.s64 	%rd4, %rd2, %rd3;
	ld.global.f32 	%f1, [%rd4];
	max.f32 	%f2, %f1, 0f00000000;
	st.global.f32 	[%rd4], %f2;
	ret;

}
	// .globl	_Z10naive_poolPfS_iii
.visible .entry _Z10naive_poolPfS_iii(
	.param .u64 .ptr .align 1 _Z10naive_poolPfS_iii_param_0,
	.param .u64 .ptr .align 1 _Z10naive_poolPfS_iii_param_1,
	.param .u32 _Z10naive_poolPfS_iii_param_2,
	.param .u32 _Z10naive_poolPfS_iii_param_3,
	.param .u32 _Z10naive_poolPfS_iii_param_4
)
{
	.reg .pred 	%p<4>;
	.reg .b32 	%r<21>;
	.reg .b32 	%f<9>;
	.reg .b64 	%rd<11>;

	ld.param.u64 	%rd1, [_Z10naive_poolPfS_iii_param_0];
	ld.param.u64 	%rd2, [_Z10naive_poolPfS_iii_param_1];
	ld.param.u32 	%r1, [_Z10naive_poolPfS_iii_param_2];
	ld.param.u32 	%r2, [_Z10naive_poolPfS_iii_param_3];
	ld.param.u32 	%r3, [_Z10naive_poolPfS_iii_param_4];
	cvta.to.global.u64 	%rd3, %rd1;
	mov.u32 	%r4, %ctaid.x;
	mov.u32 	%r5, %ctaid.y;
	mov.u32 	%r6, %tid.x;
	mov.u32 	%r7, %tid.y;
	shl.b32 	%r8, %r7, 1;
	shl.b32 	%r9, %r6, 1;
	mad.lo.s32 	%r10, %r1, %r4, %r5;
	mad.lo.s32 	%r11, %r10, %r2, %r8;
	mad.lo.s32 	%r12, %r11, %r3, %r9;
	mul.wide.s32 	%rd4, %r12, 4;
	add.s64 	%rd5, %rd3, %rd4;
	ld.global.f32 	%f1, [%rd5];
	max.f32 	%f2, %f1, 0f00000000;
	ld.global.f32 	%f3, [%rd5+4];
	setp.gt.f32 	%p1, %f3, %f2;
	selp.f32 	%f4, %f3, %f2, %p1;
	mul.wide.s32 	%rd6, %r3, 4;
	add.s64 	%rd7, %rd5, %rd6;
	ld.global.f32 	%f5, [%rd7];
	setp.gt.f32 	%p2, %f5, %f4;
	selp.f32 	%f6, %f5, %f4, %p2;
	ld.global.f32 	%f7, [%rd7+4];
	setp.gt.f32 	%p3, %f7, %f6;
	selp.f32 	%f8, %f7, %f6, %p3;
	cvta.to.global.u64 	%rd8, %rd2;
	shr.u32 	%r13, %r3, 31;
	add.s32 	%r14, %r3, %r13;
	shr.s32 	%r15, %r14, 1;
	shr.u32 	%r16, %r2, 31;
	add.s32 	%r17, %r2, %r16;
	shr.s32 	%r18, %r17, 1;
	mad.lo.s32 	%r19, %r10, %r18, %r7;
	mad.lo.s32 	%r20, %r19, %r15, %r6;
	mul.wide.s32 	%rd9, %r20, 4;
	add.s64 	%rd10, %rd8, %rd9;
	st.global.f32 	[%rd10], %f8;
	ret;

}
	// .globl	_Z8naive_fcPfS_S_S_ii
.visible .entry _Z8naive_fcPfS_S_S_ii(
	.param .u64 .ptr .align 1 _Z8naive_fcPfS_S_S_ii_param_0,
	.param .u64 .ptr .align 1 _Z8naive_fcPfS_S_S_ii_param_1,
	.param .u64 .ptr .align 1 _Z8naive_fcPfS_S_S_ii_param_2,
	.param .u64 .ptr .align 1 _Z8naive_fcPfS_S_S_ii_param_3,
	.param .u32 _Z8naive_fcPfS_S_S_ii_param_4,
	.param .u32 _Z8naive_fcPfS_S_S_ii_param_5
)
{
	.reg .pred 	%p<10>;
	.reg .b32 	%r<35>;
	.reg .b32 	%f<110>;
	.reg .b64 	%rd<61>;

	ld.param.u64 	%rd16, [_Z8naive_fcPfS_S_S_ii_param_0];
	ld.param.u64 	%rd15, [_Z8naive_fcPfS_S_S_ii_param_1];
	ld.param.u64 	%rd17, [_Z8naive_fcPfS_S_S_ii_param_2];
	ld.param.u64 	%rd18, [_Z8naive_fcPfS_S_S_ii_param_3];
	ld.param.u32 	%r20, [_Z8naive_fcPfS_S_S_ii_param_4];
	ld.param.u32 	%r21, [_Z8naive_fcPfS_S_S_ii_param_5];
	cvta.to.global.u64 	%rd1, %rd16;
	cvta.to.global.u64 	%rd2, %rd17;
	cvta.to.global.u64 	%rd19, %rd18;
	mov.u32 	%r1, %ctaid.x;
	mov.u32 	%r2, %tid.x;
	mul.wide.u32 	%rd20, %r2, 4;
	add.s64 	%rd21, %rd19, %rd20;
	ld.global.f32 	%f109, [%rd21];
	setp.lt.s32 	%p1, %r20, 1;
	@%p1 bra 	$L__BB7_13;
	mul.lo.s32 	%r3, %r20, %r2;
	mul.lo.s32 	%r4, %r20, %r1;
	and.b32  	%r5, %r20, 15;
	setp.lt.u32 	%p2, %r20, 16;
	mov.b32 	%r32, 0;
	@%p2 bra 	$L__BB7_4;
	and.b32  	%r32, %r20, 2147483632;
	neg.s32 	%r30, %r32;
	mul.wide.u32 	%rd22, %r3, 4;
	add.s64 	%rd23, %rd22, %rd2;
	add.s64 	%rd58, %rd23, 32;
	mul.wide.u32 	%rd24, %r4, 4;
	add.s64 	%rd25, %rd24, %rd1;
	add.s64 	%rd57, %rd25, 32;
$L__BB7_3:
	.pragma "nounroll";
	ld.global.f32 	%f16, [%rd58+-32];
	ld.global.f32 	%f17, [%rd57+-32];
	fma.rn.f32 	%f18, %f16, %f17, %f109;
	ld.global.f32 	%f19, [%rd58+-28];
	ld.global.f32 	%f20, [%rd57+-28];
	fma.rn.f32 	%f21, %f19, %f20, %f18;
	ld.global.f32 	%f22, [%rd58+-24];
	ld.global.f32 	%f23, [%rd57+-24];
	fma.rn.f32 	%f24, %f22, %f23, %f21;
	ld.global.f32 	%f25, [%rd58+-20];
	ld.global.f32 	%f26, [%rd57+-20];
	fma.rn.f32 	%f27, %f25, %f26, %f24;
	ld.global.f32 	%f28, [%rd58+-16];
	ld.global.f32 	%f29, [%rd57+-16];
	fma.rn.f32 	%f30, %f28, %f29, %f27;
	ld.global.f32 	%f31, [%rd58+-12];
	ld.global.f32 	%f32, [%rd57+-12];
	fma.rn.f32 	%f33, %f31, %f32, %f30;
	ld.global.f32 	%f34, [%rd58+-8];
	ld.global.f32 	%f35, [%rd57+-8];
	fma.rn.f32 	%f36, %f34, %f35, %f33;
	ld.global.f32 	%f37, [%rd58+-4];
	ld.global.f32 	%f38, [%rd57+-4];
	fma.rn.f32 	%f39, %f37, %f38, %f36;
	ld.global.f32 	%f40, [%rd58];
	ld.global.f32 	%f41, [%rd57];
	fma.rn.f32 	%f42, %f40, %f41, %f39;
	ld.global.f32 	%f43, [%rd58+4];
	ld.global.f32 	%f44, [%rd57+4];
	fma.rn.f32 	%f45, %f43, %f44, %f42;
	ld.global.f32 	%f46, [%rd58+8];
	ld.global.f32 	%f47, [%rd57+8];
	fma.rn.f32 	%f48, %f46, %f47, %f45;
	ld.global.f32 	%f49, [%rd58+12];
	ld.global.f32 	%f50, [%rd57+12];
	fma.rn.f32 	%f51, %f49, %f50, %f48;
	ld.global.f32 	%f52, [%rd58+16];
	ld.global.f32 	%f53, [%rd57+16];
	fma.rn.f32 	%f54, %f52, %f53, %f51;
	ld.global.f32 	%f55, [%rd58+20];
	ld.global.f32 	%f56, [%rd57+20];
	fma.rn.f32 	%f57, %f55, %f56, %f54;
	ld.global.f32 	%f58, [%rd58+24];
	ld.global.f32 	%f59, [%rd57+24];
	fma.rn.f32 	%f60, %f58, %f59, %f57;
	ld.global.f32 	%f61, [%rd58+28];
	ld.global.f32 	%f62, [%rd57+28];
	fma.rn.f32 	%f109, %f61, %f62, %f60;
	add.s32 	%r30, %r30, 16;
	add.s64 	%rd58, %rd58, 64;
	add.s64 	%rd57, %rd57, 64;
	setp.ne.s32 	%p3, %r30, 0;
	@%p3 bra 	$L__BB7_3;
$L__BB7_4:
	setp.eq.s32 	%p4, %r5, 0;
	@%p4 bra 	$L__BB7_13;
	and.b32  	%r11, %r20, 7;
	setp.lt.u32 	%p5, %r5, 8;
	@%p5 bra 	$L__BB7_7;
	add.s32 	%r23, %r32, %r3;
	mul.wide.u32 	%rd26, %r23, 4;
	add.s64 	%rd27, %rd2, %rd26;
	ld.global.f32 	%f64, [%rd27];
	add.s32 	%r24, %r32, %r4;
	mul.wide.u32 	%rd28, %r24, 4;
	add.s64 	%rd29, %rd1, %rd28;
	ld.global.f32 	%f65, [%rd29];
	fma.rn.f32 	%f66, %f64, %f65, %f109;
	cvt.u64.u32 	%rd30, %r3;
	cvt.u64.u32 	%rd31, %r32;
	add.s64 	%rd32, %rd31, %rd30;
	shl.b64 	%rd33, %rd32, 2;
	add.s64 	%rd34, %rd2, %rd33;
	ld.global.f32 	%f67, [%rd34+4];
	cvt.u64.u32 	%rd35, %r4;
	add.s64 	%rd36, %rd31, %rd35;
	shl.b64 	%rd37, %rd36, 2;
	add.s64 	%rd38, %rd1, %rd37;
	ld.global.f32 	%f68, [%rd38+4];
	fma.rn.f32 	%f69, %f67, %f68, %f66;
	ld.global.f32 	%f70, [%rd34+8];
	ld.global.f32 	%f71, [%rd38+8];
	fma.rn.f32 	%f72, %f70, %f71, %f69;
	ld.global.f32 	%f73, [%rd34+12];
	ld.global.f32 	%f74, [%rd38+12];
	fma.rn.f32 	%f75, %f73, %f74, %f72;
	ld.global.f32 	%f76, [%rd34+16];
	ld.global.f32 	%f77, [%rd38+16];
	fma.rn.f32 	%f78, %f76, %f77, %f75;
	ld.global.f32 	%f79, [%rd34+20];
	ld.global.f32 	%f80, [%rd38+20];
	fma.rn.f32 	%f81, %f79, %f80, %f78;
	ld.global.f32 	%f82, [%rd34+24];
	ld.global.f32 	%f83, [%rd38+24];
	fma.rn.f32 	%f84, %f82, %f83, %f81;
	ld.global.f32 	%f85, [%rd34+28];
	ld.global.f32 	%f86, [%rd38+28];
	fma.rn.f32 	%f109, %f85, %f86, %f84;
	add.s32 	%r32, %r32, 8;
$L__BB7_7:
	setp.eq.s32 	%p6, %r11, 0;
	@%p6 bra 	$L__BB7_13;
	and.b32  	%r14, %r20, 3;
	setp.lt.u32 	%p7, %r11, 4;
	@%p7 bra 	$L__BB7_10;
	add.s32 	%r25, %r32, %r3;
	mul.wide.u32 	%rd39, %r25, 4;
	add.s64 	%rd40, %rd2, %rd39;
	ld.global.f32 	%f88, [%rd40];
	add.s32 	%r26, %r32, %r4;
	mul.wide.u32 	%rd41, %r26, 4;
	add.s64 	%rd42, %rd1, %rd41;
	ld.global.f32 	%f89, [%rd42];
	fma.rn.f32 	%f90, %f88, %f89, %f109;
	cvt.u64.u32 	%rd43, %r3;
	cvt.u64.u32 	%rd44, %r32;
	add.s64 	%rd45, %rd44, %rd43;
	shl.b64 	%rd46, %rd45, 2;
	add.s64 	%rd47, %rd2, %rd46;
	ld.global.f32 	%f91, [%rd47+4];
	cvt.u64.u32 	%rd48, %r4;
	add.s64 	%rd49, %rd44, %rd48;
	shl.b64 	%rd50, %rd49, 2;
	add.s64 	%rd51, %rd1, %rd50;
	ld.global.f32 	%f92, [%rd51+4];
	fma.rn.f32 	%f93, %f91, %f92, %f90;
	ld.global.f32 	%f94, [%rd47+8];
	ld.global.f32 	%f95, [%rd51+8];
	fma.rn.f32 	%f96, %f94, %f95, %f93;
	ld.global.f32 	%f97, [%rd47+12];
	ld.global.f32 	%f98, [%rd51+12];
	fma.rn.f32 	%f109, %f97, %f98, %f96;
	add.s32 	%r32, %r32, 4;
$L__BB7_10:
	setp.eq.s32 	%p8, %r14, 0;
	@%p8 bra 	$L__BB7_13;
	add.s32 	%r27, %r32, %r4;
	mul.wide.u32 	%rd52, %r27, 4;
	add.s64 	%rd60, %rd1, %rd52;
	add.s32 	%r28, %r32, %r3;
	mul.wide.u32 	%rd53, %r28, 4;
	add.s64 	%rd59, %rd2, %rd53;
	neg.s32 	%r34, %r14;
$L__BB7_12:
	.pragma "nounroll";
	ld.global.f32 	%f99, [%rd59];
	ld.global.f32 	%f100, [%rd60];
	fma.rn.f32 	%f109, %f99, %f100, %f109;
	add.s64 	%rd60, %rd60, 4;
	add.s64 	%rd59, %rd59, 4;
	add.s32 	%r34, %r34, 1;
	setp.ne.s32 	%p9, %r34, 0;
	@%p9 bra 	$L__BB7_12;
$L__BB7_13:
	cvta.to.global.u64 	%rd54, %rd15;
	mad.lo.s32 	%r29, %r21, %r1, %r2;
	mul.wide.s32 	%rd55, %r29, 4;
	add.s64 	%rd56, %rd54, %rd55;
	st.global.f32 	[%rd56], %f109;
	ret;

}
	// .globl	_Z11fc_rowblockPfS_S_S_iii
.visible .entry _Z11fc_rowblockPfS_S_S_iii(
	.param .u64 .ptr .align 1 _Z11fc_rowblockPfS_S_S_iii_param_0,
	.param .u64 .ptr .align 1 _Z11fc_rowblockPfS_S_S_iii_param_1,
	.param .u64 .ptr .align 1 _Z11fc_rowblockPfS_S_S_iii_param_2,
	.param .u64 .ptr .align 1 _Z11fc_rowblockPfS_S_S_iii_param_3,
	.param .u32 _Z11fc_rowblockPfS_S_S_iii_param_4,
	.param .u32 _Z11fc_rowblockPfS_S_S_iii_param_5,
	.param .u32 _Z11fc_rowblockPfS_S_S_iii_param_6
)
{
	.reg .pred 	%p<22>;
	.reg .b32 	%r<146>;
	.reg .b32 	%f<139>;
	.reg .b64 	%rd<74>;

	ld.param.u64 	%rd11, [_Z11fc_rowblockPfS_S_S_iii_param_0];
	ld.param.u64 	%rd9, [_Z11fc_rowblockPfS_S_S_iii_param_1];
	ld.param.u64 	%rd12, [_Z11fc_rowblockPfS_S_S_iii_param_2];
	ld.param.u64 	%rd10, [_Z11fc_rowblockPfS_S_S_iii_param_3];
	ld.param.u32 	%r60, [_Z11fc_rowblockPfS_S_S_iii_param_4];
	ld.param.u32 	%r61, [_Z11fc_rowblockPfS_S_S_iii_param_5];
	ld.param.u32 	%r62, [_Z11fc_rowblockPfS_S_S_iii_param_6];
	cvta.to.global.u64 	%rd1, %rd12;
	cvta.to.global.u64 	%rd2, %rd11;
	mov.u32 	%r1, %ctaid.x;
	mov.u32 	%r2, %ctaid.y;
	mov.u32 	%r3, %tid.x;
	div.s32 	%r4, %r61, %r62;
	setp.ge.s32 	%p1, %r3, %r60;
	setp.lt.s32 	%p2, %r4, 1;
	or.pred  	%p3, %p1, %p2;
	@%p3 bra 	$L__BB8_13;
	mul.lo.s32 	%r64, %r60, %r2;
	mad.lo.s32 	%r5, %r64, %r4, %r3;
	and.b32  	%r6, %r4, 15;
	setp.lt.u32 	%p4, %r4, 16;
	mov.b32 	%r134, 0;
	@%p4 bra 	$L__BB8_4;
	and.b32  	%r134, %r4, 2147483632;
	neg.s32 	%r132, %r134;
	shl.b32 	%r9, %r60, 4;
	shl.b32 	%r65, %r3, 2;
	mov.u32 	%r66, shmem;
	add.s32 	%r130, %r66, %r65;
	shl.b32 	%r11, %r60, 6;
	shl.b32 	%r12, %r60, 2;
	mul.wide.s32 	%rd15, %r60, 4;
	mov.u32 	%r131, %r5;
$L__BB8_3:
	.pragma "nounroll";
	mul.wide.s32 	%rd13, %r131, 4;
	add.s64 	%rd14, %rd1, %rd13;
	ld.global.f32 	%f15, [%rd14];
	st.shared.f32 	[%r130], %f15;
	add.s64 	%rd16, %rd14, %rd15;
	ld.global.f32 	%f16, [%rd16];
	add.s32 	%r67, %r130, %r12;
	st.shared.f32 	[%r67], %f16;
	add.s64 	%rd17, %rd16, %rd15;
	ld.global.f32 	%f17, [%rd17];
	add.s32 	%r68, %r67, %r12;
	st.shared.f32 	[%r68], %f17;
	add.s64 	%rd18, %rd17, %rd15;
	ld.global.f32 	%f18, [%rd18];
	add.s32 	%r69, %r68, %r12;
	st.shared.f32 	[%r69], %f18;
	add.s64 	%rd19, %rd18, %rd15;
	ld.global.f32 	%f19, [%rd19];
	add.s32 	%r70, %r69, %r12;
	st.shared.f32 	[%r70], %f19;
	add.s64 	%rd20, %rd19, %rd15;
	ld.global.f32 	%f20, [%rd20];
	add.s32 	%r71, %r70, %r12;
	st.shared.f32 	[%r71], %f20;
	add.s64 	%rd21, %rd20, %rd15;
	ld.global.f32 	%f21, [%rd21];
	add.s32 	%r72, %r71, %r12;
	st.shared.f32 	[%r72], %f21;
	add.s64 	%rd22, %rd21, %rd15;
	ld.global.f32 	%f22, [%rd22];
	add.s32 	%r73, %r72, %r12;
	st.shared.f32 	[%r73], %f22;
	add.s64 	%rd23, %rd22, %rd15;
	ld.global.f32 	%f23, [%rd23];
	add.s32 	%r74, %r73, %r12;
	st.shared.f32 	[%r74], %f23;
	add.s64 	%rd24, %rd23, %rd15;
	ld.global.f32 	%f24, [%rd24];
	add.s32 	%r75, %r74, %r12;
	st.shared.f32 	[%r75], %f24;
	add.s64 	%rd25, %rd24, %rd15;
	ld.global.f32 	%f25, [%rd25];
	add.s32 	%r76, %r75, %r12;
	st.shared.f32 	[%r76], %f25;
	add.s64 	%rd26, %rd25, %rd15;
	ld.global.f32 	%f26, [%rd26];
	add.s32 	%r77, %r76, %r12;
	st.shared.f32 	[%r77], %f26;
	add.s64 	%rd27, %rd26, %rd15;
	ld.global.f32 	%f27, [%rd27];
	add.s32 	%r78, %r77, %r12;
	st.shared.f32 	[%r78], %f27;
	add.s64 	%rd28, %rd27, %rd15;
	ld.global.f32 	%f28, [%rd28];
	add.s32 	%r79, %r78, %r12;
	st.shared.f32 	[%r79], %f28;
	add.s64 	%rd29, %rd28, %rd15;
	ld.global.f32 	%f29, [%rd29];
	add.s32 	%r80, %r79, %r12;
	st.shared.f32 	[%r80], %f29;
	add.s64 	%rd30, %rd29, %rd15;
	ld.global.f32 	%f30, [%rd30];
	add.s32 	%r81, %r80, %r12;
	st.shared.f32 	[%r81], %f30;
	add.s32 	%r132, %r132, 16;
	add.s32 	%r131, %r131, %r9;
	add.s32 	%r130, %r130, %r11;
	setp.ne.s32 	%p5, %r132, 0;
	@%p5 bra 	$L__BB8_3;
$L__BB8_4:
	setp.eq.s32 	%p6, %r6, 0;
	@%p6 bra 	$L__BB8_13;
	and.b32  	%r20, %r4, 7;
	setp.lt.u32 	%p7, %r6, 8;
	@%p7 bra 	$L__BB8_7;
	mul.lo.s32 	%r82, %r134, %r60;
	add.s32 	%r83, %r5, %r82;
	mul.wide.s32 	%rd31, %r83, 4;
	add.s64 	%rd32, %rd1, %rd31;
	ld.global.f32 	%f31, [%rd32];
	add.s32 	%r84, %r82, %r3;
	shl.b32 	%r85, %r84, 2;
	mov.u32 	%r86, shmem;
	add.s32 	%r87, %r86, %r85;
	st.shared.f32 	[%r87], %f31;
	mul.wide.s32 	%rd33, %r60, 4;
	add.s64 	%rd34, %rd32, %rd33;
	ld.global.f32 	%f32, [%rd34];
	shl.b32 	%r88, %r60, 2;
	add.s32 	%r89, %r87, %r88;
	st.shared.f32 	[%r89], %f32;
	add.s64 	%rd35, %rd34, %rd33;
	ld.global.f32 	%f33, [%rd35];
	add.s32 	%r90, %r89, %r88;
	st.shared.f32 	[%r90], %f33;
	add.s64 	%rd36, %rd35, %rd33;
	ld.global.f32 	%f34, [%rd36];
	add.s32 	%r91, %r90, %r88;
	st.shared.f32 	[%r91], %f34;
	add.s64 	%rd37, %rd36, %rd33;
	ld.global.f32 	%f35, [%rd37];
	add.s32 	%r92, %r91, %r88;
	st.shared.f32 	[%r92], %f35;
	add.s64 	%rd38, %rd37, %rd33;
	ld.global.f32 	%f36, [%rd38];
	add.s32 	%r93, %r92, %r88;
	st.shared.f32 	[%r93], %f36;
	add.s64 	%rd39, %rd38, %rd33;
	ld.global.f32 	%f37, [%rd39];
	add.s32 	%r94, %r93, %r88;
	st.shared.f32 	[%r94], %f37;
	add.s64 	%rd40, %rd39, %rd33;
	ld.global.f32 	%f38, [%rd40];
	add.s32 	%r95, %r94, %r88;
	st.shared.f32 	[%r95], %f38;
	add.s32 	%r134, %r134, 8;
$L__BB8_7:
	setp.eq.s32 	%p8, %r20, 0;
	@%p8 bra 	$L__BB8_13;
	and.b32  	%r23, %r4, 3;
	setp.lt.u32 	%p9, %r20, 4;
	@%p9 bra 	$L__BB8_10;
	mul.lo.s32 	%r96, %r134, %r60;
	add.s32 	%r97, %r5, %r96;
	mul.wide.s32 	%rd41, %r97, 4;
	add.s64 	%rd42, %rd1, %rd41;
	ld.global.f32 	%f39, [%rd42];
	add.s32 	%r98, %r96, %r3;
	shl.b32 	%r99, %r98, 2;
	mov.u32 	%r100, shmem;
	add.s32 	%r101, %r100, %r99;
	st.shared.f32 	[%r101], %f39;
	mul.wide.s32 	%rd43, %r60, 4;
	add.s64 	%rd44, %rd42, %rd43;
	ld.global.f32 	%f40, [%rd44];
	shl.b32 	%r102, %r60, 2;
	add.s32 	%r103, %r101, %r102;
	st.shared.f32 	[%r103], %f40;
	add.s64 	%rd45, %rd44, %rd43;
	ld.global.f32 	%f41, [%rd45];
	add.s32 	%r104, %r103, %r102;
	st.shared.f32 	[%r104], %f41;
	add.s64 	%rd46, %rd45, %rd43;
	ld.global.f32 	%f42, [%rd46];
	add.s32 	%r105, %r104, %r102;
	st.shared.f32 	[%r105], %f42;
	add.s32 	%r134, %r134, 4;
$L__BB8_10:
	setp.eq.s32 	%p10, %r23, 0;
	@%p10 bra 	$L__BB8_13;
	mad.lo.s32 	%r106, %r134, %r60, %r3;
	shl.b32 	%r107, %r106, 2;
	mov.u32 	%r108, shmem;
	add.s32 	%r138, %r108, %r107;
	shl.b32 	%r27, %r60, 2;
	mad.lo.s32 	%r109, %r2, %r4, %r134;
	mad.lo.s32 	%r137, %r60, %r109, %r3;
	neg.s32 	%r136, %r23;
$L__BB8_12:
	.pragma "nounroll";
	mul.wide.s32 	%rd47, %r137, 4;
	add.s64 	%rd48, %rd1, %rd47;
	ld.global.f32 	%f43, [%rd48];
	st.shared.f32 	[%r138], %f43;
	add.s32 	%r138, %r138, %r27;
	add.s32 	%r137, %r137, %r60;
	add.s32 	%r136, %r136, 1;
	setp.ne.s32 	%p11, %r136, 0;
	@%p11 bra 	$L__BB8_12;
$L__BB8_13:
	bar.sync 	0;
	setp.ge.s32 	%p12, %r3, %r4;
	@%p12 bra 	$L__BB8_28;
	mad.lo.s32 	%r36, %r4, %r2, %r3;
	cvta.to.global.u64 	%rd49, %rd10;
	mul.wide.u32 	%rd50, %r36, 4;
	add.s64 	%rd51, %rd49, %rd50;
	ld.global.f32 	%f138, [%rd51];
	setp.lt.s32 	%p13, %r60, 1;
	@%p13 bra 	$L__BB8_27;
	mul.lo.s32 	%r37, %r60, %r3;
	mul.lo.s32 	%r38, %r60, %r1;
	add.s32 	%r111, %r60, -1;
	and.b32  	%r39, %r60, 15;
	setp.lt.u32 	%p14, %r111, 15;
	mov.b32 	%r142, 0;
	@%p14 bra 	$L__BB8_18;
	and.b32  	%r142, %r60, 2147483632;
	neg.s32 	%r140, %r142;
	shl.b32 	%r112, %r37, 2;
	mov.u32 	%r113, shmem;
	add.s32 	%r114, %r112, %r113;
	add.s32 	%r139, %r114, 32;
	mul.wide.u32 	%rd52, %r38, 4;
	add.s64 	%rd53, %rd52, %rd2;
	add.s64 	%rd72, %rd53, 32;
$L__BB8_17:
	.pragma "nounroll";
	ld.shared.f32 	%f45, [%r139+-32];
	ld.global.f32 	%f46, [%rd72+-32];
	fma.rn.f32 	%f47, %f45, %f46, %f138;
	ld.shared.f32 	%f48, [%r139+-28];
	ld.global.f32 	%f49, [%rd72+-28];
	fma.rn.f32 	%f50, %f48, %f49, %f47;
	ld.shared.f32 	%f51, [%r139+-24];
	ld.global.f32 	%f52, [%rd72+-24];
	fma.rn.f32 	%f53, %f51, %f52, %f50;
	ld.shared.f32 	%f54, [%r139+-20];
	ld.global.f32 	%f55, [%rd72+-20];
	fma.rn.f32 	%f56, %f54, %f55, %f53;
	ld.shared.f32 	%f57, [%r139+-16];
	ld.global.f32 	%f58, [%rd72+-16];
	fma.rn.f32 	%f59, %f57, %f58, %f56;
	ld.shared.f32 	%f60, [%r139+-12];
	ld.global.f32 	%f61, [%rd72+-12];
	fma.rn.f32 	%f62, %f60, %f61, %f59;
	ld.shared.f32 	%f63, [%r139+-8];
	ld.global.f32 	%f64, [%rd72+-8];
	fma.rn.f32 	%f65, %f63, %f64, %f62;
	ld.shared.f32 	%f66, [%r139+-4];
	ld.global.f32 	%f67, [%rd72+-4];
	fma.rn.f32 	%f68, %f66, %f67, %f65;
	ld.shared.f32 	%f69, [%r139];
	ld.global.f32 	%f70, [%rd72];
	fma.rn.f32 	%f71, %f69, %f70, %f68;
	ld.shared.f32 	%f72, [%r139+4];
	ld.global.f32 	%f73, [%rd72+4];
	fma.rn.f32 	%f74, %f72, %f73, %f71;
	ld.shared.f32 	%f75, [%r139+8];
	ld.global.f32 	%f76, [%rd72+8];
	fma.rn.f32 	%f77, %f75, %f76, %f74;
	ld.shared.f32 	%f78, [%r139+12];
	ld.global.f32 	%f79, [%rd72+12];
	fma.rn.f32 	%f80, %f78, %f79, %f77;
	ld.shared.f32 	%f81, [%r139+16];
	ld.global.f32 	%f82, [%rd72+16];
	fma.rn.f32 	%f83, %f81, %f82, %f80;
	ld.shared.f32 	%f84, [%r139+20];
	ld.global.f32 	%f85, [%rd72+20];
	fma.rn.f32 	%f86, %f84, %f85, %f83;
	ld.shared.f32 	%f87, [%r139+24];
	ld.global.f32 	%f88, [%rd72+24];
	fma.rn.f32 	%f89, %f87, %f88, %f86;
	ld.shared.f32 	%f90, [%r139+28];
	ld.global.f32 	%f91, [%rd72+28];
	fma.rn.f32 	%f138, %f90, %f91, %f89;
	add.s32 	%r140, %r140, 16;
	add.s32 	%r139, %r139, 64;
	add.s64 	%rd72, %rd72, 64;
	setp.ne.s32 	%p15, %r140, 0;
	@%p15 bra 	$L__BB8_17;
$L__BB8_18:
	setp.eq.s32 	%p16, %r39, 0;
	@%p16 bra 	$L__BB8_27;
	and.b32  	%r48, %r60, 7;
	setp.lt.u32 	%p17, %r39, 8;
	@%p17 bra 	$L__BB8_21;
	add.s32 	%r115, %r142, %r37;
	shl.b32 	%r116, %r115, 2;
	mov.u32 	%r117, shmem;
	add.s32 	%r118, %r117, %r116;
	ld.shared.f32 	%f93, [%r118];
	add.s32 	%r119, %r142, %r38;
	mul.wide.u32 	%rd54, %r119, 4;
	add.s64 	%rd55, %rd2, %rd54;
	ld.global.f32 	%f94, [%rd55];
	fma.rn.f32 	%f95, %f93, %f94, %f138;
	ld.shared.f32 	%f96, [%r118+4];
	cvt.u64.u32 	%rd56, %r38;
	cvt.u64.u32 	%rd57, %r142;
	add.s64 	%rd58, %rd57, %rd56;
	shl.b64 	%rd59, %rd58, 2;
	add.s64 	%rd60, %rd2, %rd59;
	ld.global.f32 	%f97, [%rd60+4];
	fma.rn.f32 	%f98, %f96, %f97, %f95;
	ld.shared.f32 	%f99, [%r118+8];
	ld.global.f32 	%f100, [%rd60+8];
	fma.rn.f32 	%f101, %f99, %f100, %f98;
	ld.shared.f32 	%f102, [%r118+12];
	ld.global.f32 	%f103, [%rd60+12];
	fma.rn.f32 	%f104, %f102, %f103, %f101;
	ld.shared.f32 	%f105, [%r118+16];
	ld.global.f32 	%f106, [%rd60+16];
	fma.rn.f32 	%f107, %f105, %f106, %f104;
	ld.shared.f32 	%f108, [%r118+20];
	ld.global.f32 	%f109, [%rd60+20];
	fma.rn.f32 	%f110, %f108, %f109, %f107;
	ld.shared.f32 	%f111, [%r118+24];
	ld.global.f32 	%f112, [%rd60+24];
	fma.rn.f32 	%f113, %f111, %f112, %f110;
	ld.shared.f32 	%f114, [%r118+28];
	ld.global.f32 	%f115, [%rd60+28];
	fma.rn.f32 	%f138, %f114, %f115, %f113;
	add.s32 	%r142, %r142, 8;
$L__BB8_21:
	setp.eq.s32 	%p18, %r48, 0;
	@%p18 bra 	$L__BB8_27;
	and.b32  	%r51, %r60, 3;
	setp.lt.u32 	%p19, %r48, 4;
	@%p19 bra 	$L__BB8_24;
	add.s32 	%r120, %r142, %r37;
	shl.b32 	%r121, %r120, 2;
	mov.u32 	%r122, shmem;
	add.s32 	%r123, %r122, %r121;
	ld.shared.f32 	%f117, [%r123];
	add.s32 	%r124, %r142, %r38;
	mul.wide.u32 	%rd61, %r124, 4;
	add.s64 	%rd62, %rd2, %rd61;
	ld.global.f32 	%f118, [%rd62];
	fma.rn.f32 	%f119, %f117, %f118, %f138;
	ld.shared.f32 	%f120, [%r123+4];
	cvt.u64.u32 	%rd63, %r38;
	cvt.u64.u32 	%rd64, %r142;
	add.s64 	%rd65, %rd64, %rd63;
	shl.b64 	%rd66, %rd65, 2;
	add.s64 	%rd67, %rd2, %rd66;
	ld.global.f32 	%f121, [%rd67+4];
	fma.rn.f32 	%f122, %f120, %f121, %f119;
	ld.shared.f32 	%f123, [%r123+8];
	ld.global.f32 	%f124, [%rd67+8];
	fma.rn.f32 	%f125, %f123, %f124, %f122;
	ld.shared.f32 	%f126, [%r123+12];
	ld.global.f32 	%f127, [%rd67+12];
	fma.rn.f32 	%f138, %f126, %f127, %f125;
	add.s32 	%r142, %r142, 4;
$L__BB8_24:
	setp.eq.s32 	%p20, %r51, 0;
	@%p20 bra 	$L__BB8_27;
	add.s32 	%r125, %r142, %r38;
	mul.wide.u32 	%rd68, %r125, 4;
	add.s64 	%rd73, %rd2, %rd68;
	add.s32 	%r126, %r142, %r37;
	shl.b32 	%r127, %r126, 2;
	mov.u32 	%r128, shmem;
	add.s32 	%r145, %r128, %r127;
	neg.s32 	%r144, %r51;
$L__BB8_26:
	.pragma "nounroll";
	ld.shared.f32 	%f128, [%r145];
	ld.global.f32 	%f129, [%rd73];
	fma.rn.f32 	%f138, %f128, %f129, %f138;
	add.s64 	%rd73, %rd73, 4;
	add.s32 	%r145, %r145, 4;
	add.s32 	%r144, %r144, 1;
	setp.ne.s32 	%p21, %r144, 0;
	@%p21 bra 	$L__BB8_26;
$L__BB8_27:
	mad.lo.s32 	%r129, %r61, %r1, %r36;
	cvta.to.global.u64 	%rd69, %rd9;
	mul.wide.s32 	%rd70, %r129, 4;
	add.s64 	%rd71, %rd69, %rd70;
	st.global.f32 	[%rd71], %f138;
$L__BB8_28:
	ret;

}


// ===== COMPILED SASS (sm_100) =====

	.target	sm_100

	.elftype	@"ET_EXEC"


//--------------------- .note.nv.tkinfo           --------------------------
	.section	.note.nv.tkinfo,"",@"SHT_NOTE"
	.sectionflags	@"SHF_NOTE_NV_TKINFO"
	.tkinfo
        /*0018*/ 	.word	0x00000002
        /*0030*/ 	.string	""
        /*0030*/ 	.string	"ptxas"
        /*0030*/ 	.string	"Cuda compilation tools, release 13.0, V13.0.88"
        /*0030*/ 	.string	"Build cuda_13.0.r13.0/compiler.36424714_0"
        /*0030*/ 	.string	"-arch sm_100 -m 64 "



//--------------------- .note.nv.cuinfo           --------------------------
	.section	.note.nv.cuinfo,"",@"SHT_NOTE"
	.sectionflags	@"SHF_NOTE_NV_CUINFO"
        /*0018*/ 	.short	0x0002
        /*001a*/ 	.short	0x0064
        /*001c*/ 	.short	0x0082
	.zero		2


//--------------------- .nv.info                  --------------------------
	.section	.nv.info,"",@"SHT_CUDA_INFO"
	.align	4


	//----- nvinfo : EIATTR_REGCOUNT
	.align		4
        /*0000*/ 	.byte	0x04, 0x2f
        /*0002*/ 	.short	(.L_5 - .L_4)
	.align		4
.L_4:
        /*0004*/ 	.word	index@(_Z6im2colPfS_iiii)
        /*0008*/ 	.word	0x00000020


	//----- nvinfo : EIATTR_FRAME_SIZE
	.align		4
.L_5:
        /*000c*/ 	.byte	0x04, 0x11
        /*000e*/ 	.short	(.L_7 - .L_6)
	.align		4
.L_6:
        /*0010*/ 	.word	index@(_Z6im2colPfS_iiii)
        /*0014*/ 	.word	0x00000000


	//----- nvinfo : EIATTR_REGCOUNT
	.align		4
.L_7:
        /*0018*/ 	.byte	0x04, 0x2f
        /*001a*/ 	.short	(.L_9 - .L_8)
	.align		4
.L_8:
        /*001c*/ 	.word	index@(_Z5conv1PfS_iiiiii)
        /*0020*/ 	.word	0x0000001d


	//----- nvinfo : EIATTR_FRAME_SIZE
	.align		4
.L_9:
        /*0024*/ 	.byte	0x04, 0x11
        /*0026*/ 	.short	(.L_11 - .L_10)
	.align		4
.L_10:
        /*0028*/ 	.word	index@(_Z5conv1PfS_iiiiii)
        /*002c*/ 	.word	0x00000000


	//----- nvinfo : EIATTR_REGCOUNT
	.align		4
.L_11:
        /*0030*/ 	.byte	0x04, 0x2f
        /*0032*/ 	.short	(.L_13 - .L_12)
	.align		4
.L_12:
        /*0034*/ 	.word	index@(_Z5conv2PfS_iiiiii)
        /*0038*/ 	.word	0x00000018


	//----- nvinfo : EIATTR_FRAME_SIZE
	.align		4
.L_13:
        /*003c*/ 	.byte	0x04, 0x11
        /*003e*/ 	.short	(.L_15 - .L_14)
	.align		4
.L_14:
        /*0040*/ 	.word	index@(_Z5conv2PfS_iiiiii)
        /*0044*/ 	.word	0x00000000


	//----- nvinfo : EIATTR_REGCOUNT
	.align		4
.L_15:
        /*0048*/ 	.byte	0x04, 0x2f
        /*004a*/ 	.short	(.L_17 - .L_16)
	.align		4
.L_16:
        /*004c*/ 	.word	index@(_Z9normalizeiiiPKfPf)
        /*0050*/ 	.word	0x0000000d


	//----- nvinfo : EIATTR_FRAME_SIZE
	.align		4
.L_17:
        /*0054*/ 	.byte	0x04, 0x11
        /*0056*/ 	.short	(.L_19 - .L_18)
	.align		4
.L_18:
        /*0058*/ 	.word	index@($__internal_0_$__cuda_sm3x_div_rn_noftz_f32_slowpath)
        /*005c*/ 	.word	0x00000000


	//----- nvinfo : EIATTR_FRAME_SIZE
	.align		4
.L_19:
        /*0060*/ 	.byte	0x04, 0x11
        /*0062*/ 	.short	(.L_21 - .L_20)
	.align		4
.L_20:
        /*0064*/ 	.word	index@(_Z9normalizeiiiPKfPf)
        /*0068*/ 	.word	0x00000000


	//----- nvinfo : EIATTR_REGCOUNT
	.align		4
.L_21:
        /*006c*/ 	.byte	0x04, 0x2f
        /*006e*/ 	.short	(.L_23 - .L_22)
	.align		4
.L_22:
        /*0070*/ 	.word	index@(_Z10naive_convPfS_S_S_iiiiii)
        /*0074*/ 	.word	0x00000016


	//----- nvinfo : EIATTR_FRAME_SIZE
	.align		4
.L_23:
        /*0078*/ 	.byte	0x04, 0x11
        /*007a*/ 	.short	(.L_25 - .L_24)
	.align		4
.L_24:
        /*007c*/ 	.word	index@(_Z10naive_convPfS_S_S_iiiiii)
        /*0080*/ 	.word	0x00000000


	//----- nvinfo : EIATTR_REGCOUNT
	.align		4
.L_25:
        /*0084*/ 	.byte	0x04, 0x2f
        /*0086*/ 	.short	(.L_27 - .L_26)
	.align		4
.L_26:
        /*0088*/ 	.word	index@(_Z10naive_reluPfiii)
        /*008c*/ 	.word	0x0000000a


	//----- nvinfo : EIATTR_FRAME_SIZE
	.align		4
.L_27:
        /*0090*/ 	.byte	0x04, 0x11
        /*0092*/ 	.short	(.L_29 - .L_28)
	.align		4
.L_28:
        /*0094*/ 	.word	index@(_Z10naive_reluPfiii)
        /*0098*/ 	.word	0x00000000


	//----- nvinfo : EIATTR_REGCOUNT
	.align		4
.L_29:
        /*009c*/ 	.byte	0x04, 0x2f
        /*009e*/ 	.short	(.L_31 - .L_30)
	.align		4
.L_30:
        /*00a0*/ 	.word	index@(_Z10naive_poolPfS_iii)
        /*00a4*/ 	.word	0x00000014


	//----- nvinfo : EIATTR_FRAME_SIZE
	.align		4
.L_31:
        /*00a8*/ 	.byte	0x04, 0x11
        /*00aa*/ 	.short	(.L_33 - .L_32)
	.align		4
.L_32:
        /*00ac*/ 	.word	index@(_Z10naive_poolPfS_iii)
        /*00b0*/ 	.word	0x00000000


	//----- nvinfo : EIATTR_REGCOUNT
	.align		4
.L_33:
        /*00b4*/ 	.byte	0x04, 0x2f
        /*00b6*/ 	.short	(.L_35 - .L_34)
	.align		4
.L_34:
        /*00b8*/ 	.word	index@(_Z8naive_fcPfS_S_S_ii)
        /*00bc*/ 	.word	0x0000001e


	//----- nvinfo : EIATTR_FRAME_SIZE
	.align		4
.L_35:
        /*00c0*/ 	.byte	0x04, 0x11
        /*00c2*/ 	.short	(.L_37 - .L_36)
	.align		4
.L_36:
        /*00c4*/ 	.word	index@(_Z8naive_fcPfS_S_S_ii)
        /*00c8*/ 	.word	0x00000000


	//----- nvinfo : EIATTR_REGCOUNT
	.align		4
.L_37:
        /*00cc*/ 	.byte	0x04, 0x2f
        /*00ce*/ 	.short	(.L_39 - .L_38)
	.align		4
.L_38:
        /*00d0*/ 	.word	index@(_Z11fc_rowblockPfS_S_S_iii)
        /*00d4*/ 	.word	0x00000020


	//----- nvinfo : EIATTR_FRAME_SIZE
	.align		4
.L_39:
        /*00d8*/ 	.byte	0x04, 0x11
        /*00da*/ 	.short	(.L_41 - .L_40)
	.align		4
.L_40:
        /*00dc*/ 	.word	index@(_Z11fc_rowblockPfS_S_S_iii)
        /*00e0*/ 	.word	0x00000000


	//----- nvinfo : EIATTR_MIN_STACK_SIZE
	.align		4
.L_41:
        /*00e4*/ 	.byte	0x04, 0x12
        /*00e6*/ 	.short	(.L_43 - .L_42)
	.align		4
.L_42:
        /*00e8*/ 	.word	index@(_Z11fc_rowblockPfS_S_S_iii)
        /*00ec*/ 	.word	0x00000000


	//----- nvinfo : EIATTR_MIN_STACK_SIZE
	.align		4
.L_43:
        /*00f0*/ 	.byte	0x04, 0x12
        /*00f2*/ 	.short	(.L_45 - .L_44)
	.align		4
.L_44:
        /*00f4*/ 	.word	index@(_Z8naive_fcPfS_S_S_ii)
        /*00f8*/ 	.word	0x00000000


	//----- nvinfo : EIATTR_MIN_STACK_SIZE
	.align		4
.L_45:
        /*00fc*/ 	.byte	0x04, 0x12
        /*00fe*/ 	.short	(.L_47 - .L_46)
	.align		4
.L_46:
        /*0100*/ 	.word	index@(_Z10naive_poolPfS_iii)
        /*0104*/ 	.word	0x00000000


	//----- nvinfo : EIATTR_MIN_STACK_SIZE
	.align		4
.L_47:
        /*0108*/ 	.byte	0x04, 0x12
        /*010a*/ 	.short	(.L_49 - .L_48)
	.align		4
.L_48:
        /*010c*/ 	.word	index@(_Z10naive_reluPfiii)
        /*0110*/ 	.word	0x00000000


	//----- nvinfo : EIATTR_MIN_STACK_SIZE
	.align		4
.L_49:
        /*0114*/ 	.byte	0x04, 0x12
        /*0116*/ 	.short	(.L_51 - .L_50)
	.align		4
.L_50:
        /*0118*/ 	.word	index@(_Z10naive_convPfS_S_S_iiiiii)
        /*011c*/ 	.word	0x00000000


	//----- nvinfo : EIATTR_MIN_STACK_SIZE
	.align		4
.L_51:
        /*0120*/ 	.byte	0x04, 0x12
        /*0122*/ 	.short	(.L_53 - .L_52)
	.align		4
.L_52:
        /*0124*/ 	.word	index@(_Z9normalizeiiiPKfPf)
        /*0128*/ 	.word	0x00000000


	//----- nvinfo : EIATTR_MIN_STACK_SIZE
	.align		4
.L_53:
        /*012c*/ 	.byte	0x04, 0x12
        /*012e*/ 	.short	(.L_55 - .L_54)
	.align		4
.L_54:
        /*0130*/ 	.word	index@(_Z5conv2PfS_iiiiii)
        /*0134*/ 	.word	0x00000000


	//----- nvinfo : EIATTR_MIN_STACK_SIZE
	.align		4
.L_55:
        /*0138*/ 	.byte	0x04, 0x12
        /*013a*/ 	.short	(.L_57 - .L_56)
	.align		4
.L_56:
        /*013c*/ 	.word	index@(_Z5conv1PfS_iiiiii)
        /*0140*/ 	.word	0x00000000


	//----- nvinfo : EIATTR_MIN_STACK_SIZE
	.align		4
.L_57:
        /*0144*/ 	.byte	0x04, 0x12
        /*0146*/ 	.short	(.L_59 - .L_58)
	.align		4
.L_58:
        /*0148*/ 	.word	index@(_Z6im2colPfS_iiii)
        /*014c*/ 	.word	0x00000000
.L_59:


//--------------------- .nv.compat                --------------------------
	.section	.nv.compat,"",@"SHT_CUDA_COMPAT_INFO"
	.align	4
        /*0000*/ 	.byte	0x02, 0x09, 0x00, 0x00, 0x02, 0x02, 0x01, 0x00, 0x02, 0x05, 0x05, 0x00, 0x03, 0x07, 0x01, 0x01
        /*0010*/ 	.byte	0x02, 0x03, 0x00, 0x00, 0x02, 0x06, 0x01, 0x00, 0x04, 0x0b, 0x08, 0x00, 0x01, 0x00, 0x00, 0x00
        /*0020*/ 	.byte	0x00, 0x00, 0x00, 0x00


//--------------------- .nv.info._Z11fc_rowblockPfS_S_S_iii --------------------------
	.section	.nv.info._Z11fc_rowblockPfS_S_S_iii,"",@"SHT_CUDA_INFO"
	.sectionflags	@""
	.align	4


	//----- nvinfo : EIATTR_CUDA_API_VERSION
	.align		4
        /*0000*/ 	.byte	0x04, 0x37
        /*0002*/ 	.short	(.L_61 - .L_60)
.L_60:
        /*0004*/ 	.word	0x00000082


	//----- nvinfo : EIATTR_KPARAM_INFO
	.align		4
.L_61:
        /*0008*/ 	.byte	0x04, 0x17
        /*000a*/ 	.short	(.L_63 - .L_62)
.L_62:
        /*000c*/ 	.word	0x00000000
        /*0010*/ 	.short	0x0006
        /*0012*/ 	.short	0x0028
        /*0014*/ 	.byte	0x00, 0xf0, 0x11, 0x00


	//----- nvinfo : EIATTR_KPARAM_INFO
	.align		4
.L_63:
        /*0018*/ 	.byte	0x04, 0x17
        /*001a*/ 	.short	(.L_65 - .L_64)
.L_64:
        /*001c*/ 	.word	0x00000000
        /*0020*/ 	.short	0x0005
        /*0022*/ 	.short	0x0024
        /*0024*/ 	.byte	0x00, 0xf0, 0x11, 0x00


	//----- nvinfo : EIATTR_KPARAM_INFO
	.align		4
.L_65:
        /*0028*/ 	.byte	0x04, 0x17
        /*002a*/ 	.short	(.L_67 - .L_66)
.L_66:
        /*002c*/ 	.word	0x00000000
        /*0030*/ 	.short	0x0004
        /*0032*/ 	.short	0x0020
        /*0034*/ 	.byte	0x00, 0xf0, 0x11, 0x00


	//----- nvinfo : EIATTR_KPARAM_INFO
	.align		4
.L_67:
        /*0038*/ 	.byte	0x04, 0x17
        /*003a*/ 	.short	(.L_69 - .L_68)
.L_68:
        /*003c*/ 	.word	0x00000000
        /*0040*/ 	.short	0x0003
        /*0042*/ 	.short	0x0018
        /*0044*/ 	.byte	0x00, 0xf5, 0x21, 0x00


	//----- nvinfo : EIATTR_KPARAM_INFO
	.align		4
.L_69:
        /*0048*/ 	.byte	0x04, 0x17
        /*004a*/ 	.short	(.L_71 - .L_70)
.L_70:
        /*004c*/ 	.word	0x00000000
        /*0050*/ 	.short	0x0002
        /*0052*/ 	.short	0x0010
        /*0054*/ 	.byte	0x00, 0xf5, 0x21, 0x00


	//----- nvinfo : EIATTR_KPARAM_INFO
	.align		4
.L_71:
        /*0058*/ 	.byte	0x04, 0x17
        /*005a*/ 	.short	(.L_73 - .L_72)
.L_72:
        /*005c*/ 	.word	0x00000000
        /*0060*/ 	.short	0x0001
        /*0062*/ 	.short	0x0008
        /*0064*/ 	.byte	0x00, 0xf5, 0x21, 0x00


	//----- nvinfo : EIATTR_KPARAM_INFO
	.align		4
.L_73:
        /*0068*/ 	.byte	0x04, 0x17
        /*006a*/ 	.short	(.L_75 - .L_74)
.L_74:
        /*006c*/ 	.word	0x00000000
        /*0070*/ 	.short	0x0000
        /*0072*/ 	.short	0x0000
        /*0074*/ 	.byte	0x00, 0xf5, 0x21, 0x00


	//----- nvinfo : EIATTR_SPARSE_MMA_MASK
	.align		4
.L_75:
        /*0078*/ 	.byte	0x03, 0x50
        /*007a*/ 	.short	0x0000


	//----- nvinfo : EIATTR_MAXREG_COUNT
	.align		4
        /*007c*/ 	.byte	0x03, 0x1b
        /*007e*/ 	.short	0x00ff


	//----- nvinfo : EIATTR_NUM_BARRIERS
	.align		4
        /*0080*/ 	.byte	0x02, 0x4c
        /*0082*/ 	.byte	0x01
	.zero		1


	//----- nvinfo : EIATTR_MERCURY_ISA_VERSION
	.align		4
        /*0084*/ 	.byte	0x03, 0x5f
        /*0086*/ 	.short	0x0101


	//----- nvinfo : EIATTR_VRC_CTA_INIT_COUNT
	.align		4
        /*0088*/ 	.byte	0x02, 0x4a
	.zero		1
	.zero		1


	//----- nvinfo : EIATTR_EXIT_INSTR_OFFSETS
	.align		4
        /*008c*/ 	.byte	0x04, 0x1c
        /*008e*/ 	.short	(.L_77 - .L_76)


	//   ....[0]....
.L_76:
        /*0090*/ 	.word	0x00000d30


	//   ....[1]....
        /*0094*/ 	.word	0x00001880


	//----- nvinfo : EIATTR_CRS_STACK_SIZE
	.align		4
.L_77:
        /*0098*/ 	.byte	0x04, 0x1e
        /*009a*/ 	.short	(.L_79 - .L_78)
.L_78:
        /*009c*/ 	.word	0x00000000


	//----- nvinfo : EIATTR_CBANK_PARAM_SIZE
	.align		4
.L_79:
        /*00a0*/ 	.byte	0x03, 0x19
        /*00a2*/ 	.short	0x002c


	//----- nvinfo : EIATTR_PARAM_CBANK
	.align		4
        /*00a4*/ 	.byte	0x04, 0x0a
        /*00a6*/ 	.short	(.L_81 - .L_80)
	.align		4
.L_80:
        /*00a8*/ 	.word	index@(.nv.constant0._Z11fc_rowblockPfS_S_S_iii)
        /*00ac*/ 	.short	0x0380
        /*00ae*/ 	.short	0x002c


	//----- nvinfo : EIATTR_SW_WAR
	.align		4
.L_81:
        /*00b0*/ 	.byte	0x04, 0x36
        /*00b2*/ 	.short	(.L_83 - .L_82)
.L_82:
        /*00b4*/ 	.word	0x00000008
.L_83:


//--------------------- .nv.info._Z8naive_fcPfS_S_S_ii --------------------------
	.section	.nv.info._Z8naive_fcPfS_S_S_ii,"",@"SHT_CUDA_INFO"
	.sectionflags	@""
	.align	4


	//----- nvinfo : EIATTR_CUDA_API_VERSION
	.align		4
        /*0000*/ 	.byte	0x04, 0x37
        /*0002*/ 	.short	(.L_85 - .L_84)
.L_84:
        /*0004*/ 	.word	0x00000082


	//----- nvinfo : EIATTR_KPARAM_INFO
	.align		4
.L_85:
        /*0008*/ 	.byte	0x04, 0x17
        /*000a*/ 	.short	(.L_87 - .L_86)
.L_86:
        /*000c*/ 	.word	0x00000000
        /*0010*/ 	.short	0x0005
        /*0012*/ 	.short	0x0024
        /*0014*/ 	.byte	0x00, 0xf0, 0x11, 0x00


	//----- nvinfo : EIATTR_KPARAM_INFO
	.align		4
.L_87:
        /*0018*/ 	.byte	0x04, 0x17
        /*001a*/ 	.short	(.L_89 - .L_88)
.L_88:
        /*001c*/ 	.word	0x00000000
        /*0020*/ 	.short	0x0004
        /*0022*/ 	.short	0x0020
        /*0024*/ 	.byte	0x00, 0xf0, 0x11, 0x00


	//----- nvinfo : EIATTR_KPARAM_INFO
	.align		4
.L_89:
        /*0028*/ 	.byte	0x04, 0x17
        /*002a*/ 	.short	(.L_91 - .L_90)
.L_90:
        /*002c*/ 	.word	0x00000000
        /*0030*/ 	.short	0x0003
        /*0032*/ 	.short	0x0018
        /*0034*/ 	.byte	0x00, 0xf5, 0x21, 0x00


	//----- nvinfo : EIATTR_KPARAM_INFO
	.align		4
.L_91:
        /*0038*/ 	.byte	0x04, 0x17
        /*003a*/ 	.short	(.L_93 - .L_92)
.L_92:
        /*003c*/ 	.word	0x00000000
        /*0040*/ 	.short	0x0002
        /*0042*/ 	.short	0x0010
        /*0044*/ 	.byte	0x00, 0xf5, 0x21, 0x00


	//----- nvinfo : EIATTR_KPARAM_INFO
	.align		4
.L_93:
        /*0048*/ 	.byte	0x04, 0x17
        /*004a*/ 	.short	(.L_95 - .L_94)
.L_94:
        /*004c*/ 	.word	0x00000000
        /*0050*/ 	.short	0x0001
        /*0052*/ 	.short	0x0008
        /*0054*/ 	.byte	0x00, 0xf5, 0x21, 0x00


	//----- nvinfo : EIATTR_KPARAM_INFO
	.align		4
.L_95:
        /*0058*/ 	.byte	0x04, 0x17
        /*005a*/ 	.short	(.L_97 - .L_96)
.L_96:
        /*005c*/ 	.word	0x00000000
        /*0060*/ 	.short	0x0000
        /*0062*/ 	.short	0x0000
        /*0064*/ 	.byte	0x00, 0xf5, 0x21, 0x00


	//----- nvinfo : EIATTR_SPARSE_MMA_MASK
	.align		4
.L_97:
        /*0068*/ 	.byte	0x03, 0x50
        /*006a*/ 	.short	0x0000


	//----- nvinfo : EIATTR_MAXREG_COUNT
	.align		4
        /*006c*/ 	.byte	0x03, 0x1b
        /*006e*/ 	.short	0x00ff


	//----- nvinfo : EIATTR_MERCURY_ISA_VERSION
	.align		4
        /*0070*/ 	.byte	0x03, 0x5f
        /*0072*/ 	.short	0x0101


	//----- nvinfo : EIATTR_VRC_CTA_INIT_COUNT
	.align		4
        /*0074*/ 	.byte	0x02, 0x4a
	.zero		1
	.zero		1


	//----- nvinfo : EIATTR_EXIT_INSTR_OFFSETS
	.align		4
        /*0078*/ 	.byte	0x04, 0x1c
        /*007a*/ 	.short	(.L_99 - .L_98)


	//   ....[0]....
.L_98:
        /*007c*/ 	.word	0x00000c30


	//----- nvinfo : EIATTR_CBANK_PARAM_SIZE
	.align		4
.L_99:
        /*0080*/ 	.byte	0x03, 0x19
        /*0082*/ 	.short	0x0028


	//----- nvinfo : EIATTR_PARAM_CBANK
	.align		4
        /*0084*/ 	.byte	0x04, 0x0a
        /*0086*/ 	.short	(.L_101 - .L_100)
	.align		4
.L_100:
        /*0088*/ 	.word	index@(.nv.constant0._Z8naive_fcPfS_S_S_ii)
        /*008c*/ 	.short	0x0380
        /*008e*/ 	.short	0x0028


	//----- nvinfo : EIATTR_SW_WAR
	.align		4
.L_101:
        /*0090*/ 	.byte	0x04, 0x36
        /*0092*/ 	.short	(.L_103 - .L_102)
.L_102:
        /*0094*/ 	.word	0x00000008
.L_103:


//--------------------- .nv.info._Z10naive_poolPfS_iii --------------------------
	.section	.nv.info._Z10naive_poolPfS_iii,"",@"SHT_CUDA_INFO"
	.sectionflags	@""
	.align	4


	//----- nvinfo : EIATTR_CUDA_API_VERSION
	.align		4
        /*0000*/ 	.byte	0x04, 0x37
        /*0002*/ 	.short	(.L_105 - .L_104)
.L_104:
        /*0004*/ 	.word	0x00000082


	//----- nvinfo : EIATTR_KPARAM_INFO
	.align		4
.L_105:
        /*0008*/ 	.byte	0x04, 0x17
        /*000a*/ 	.short	(.L_107 - .L_106)
.L_106:
        /*000c*/ 	.word	0x00000000
        /*0010*/ 	.short	0x0004
        /*0012*/ 	.short	0x0018
        /*0014*/ 	.byte	0x00, 0xf0, 0x11, 0x00


	//----- nvinfo : EIATTR_KPARAM_INFO
	.align		4
.L_107:
        /*0018*/ 	.byte	0x04, 0x17
        /*001a*/ 	.short	(.L_109 - .L_108)
.L_108:
        /*001c*/ 	.word	0x00000000
        /*0020*/ 	.short	0x0003
        /*0022*/ 	.short	0x0014
        /*0024*/ 	.byte	0x00, 0xf0, 0x11, 0x00


	//----- nvinfo : EIATTR_KPARAM_INFO
	.align		4
.L_109:
        /*0028*/ 	.byte	0x04, 0x17
        /*002a*/ 	.short	(.L_111 - .L_110)
.L_110:
        /*002c*/ 	.word	0x00000000
        /*0030*/ 	.short	0x0002
        /*0032*/ 	.short	0x0010
        /*0034*/ 	.byte	0x00, 0xf0, 0x11, 0x00


	//----- nvinfo : EIATTR_KPARAM_INFO
	.align		4
.L_111:
        /*0038*/ 	.byte	0x04, 0x17
        /*003a*/ 	.short	(.L_113 - .L_112)
.L_112:
        /*003c*/ 	.word	0x00000000
        /*0040*/ 	.short	0x0001
        /*0042*/ 	.short	0x0008
        /*0044*/ 	.byte	0x00, 0xf5, 0x21, 0x00


	//----- nvinfo : EIATTR_KPARAM_INFO
	.align		4
.L_113:
        /*0048*/ 	.byte	0x04, 0x17
        /*004a*/ 	.short	(.L_115 - .L_114)
.L_114:
        /*004c*/ 	.word	0x00000000
        /*0050*/ 	.short	0x0000
        /*0052*/ 	.short	0x0000
        /*0054*/ 	.byte	0x00, 0xf5, 0x21, 0x00


	//----- nvinfo : EIATTR_SPARSE_MMA_MASK
	.align		4
.L_115:
        /*0058*/ 	.byte	0x03, 0x50
        /*005a*/ 	.short	0x0000


	//----- nvinfo : EIATTR_MAXREG_COUNT
	.align		4
        /*005c*/ 	.byte	0x03, 0x1b
        /*005e*/ 	.short	0x00ff


	//----- nvinfo : EIATTR_MERCURY_ISA_VERSION
	.align		4
        /*0060*/ 	.byte	0x03, 0x5f
        /*0062*/ 	.short	0x0101


	//----- nvinfo : EIATTR_VRC_CTA_INIT_COUNT
	.align		4
        /*0064*/ 	.byte	0x02, 0x4a
	.zero		1
	.zero		1


	//----- nvinfo : EIATTR_EXIT_INSTR_OFFSETS
	.align		4
        /*0068*/ 	.byte	0x04, 0x1c
        /*006a*/ 	.short	(.L_117 - .L_116)


	//   ....[0]....
.L_116:
        /*006c*/ 	.word	0x00000240


	//----- nvinfo : EIATTR_CBANK_PARAM_SIZE
	.align		4
.L_117:
        /*0070*/ 	.byte	0x03, 0x19
        /*0072*/ 	.short	0x001c


	//----- nvinfo : EIATTR_PARAM_CBANK
	.align		4
        /*0074*/ 	.byte	0x04, 0x0a
        /*0076*/ 	.short	(.L_119 - .L_118)
	.align		4
.L_118:
        /*0078*/ 	.word	index@(.nv.constant0._Z10naive_poolPfS_iii)
        /*007c*/ 	.short	0x0380
        /*007e*/ 	.short	0x001c


	//----- nvinfo : EIATTR_SW_WAR
	.align		4
.L_119:
        /*0080*/ 	.byte	0x04, 0x36
        /*0082*/ 	.short	(.L_121 - .L_120)
.L_120:
        /*0084*/ 	.word	0x00000008
.L_121:


//--------------------- .nv.info._Z10naive_reluPfiii --------------------------
	.section	.nv.info._Z10naive_reluPfiii,"",@"SHT_CUDA_INFO"
	.sectionflags	@""
	.align	4


	//----- nvinfo : EIATTR_CUDA_API_VERSION
	.align		4
        /*0000*/ 	.byte	0x04, 0x37
        /*0002*/ 	.short	(.L_123 - .L_122)
.L_122:
        /*0004*/ 	.word	0x00000082


	//----- nvinfo : EIATTR_KPARAM_INFO
	.align		4
.L_123:
        /*0008*/ 	.byte	0x04, 0x17
        /*000a*/ 	.short	(.L_125 - .L_124)
.L_124:
        /*000c*/ 	.word	0x00000000
        /*0010*/ 	.short	0x0003
        /*0012*/ 	.short	0x0010
        /*0014*/ 	.byte	0x00, 0xf0, 0x11, 0x00


	//----- nvinfo : EIATTR_KPARAM_INFO
	.align		4
.L_125:
        /*0018*/ 	.byte	0x04, 0x17
        /*001a*/ 	.short	(.L_127 - .L_126)
.L_126:
        /*001c*/ 	.word	0x00000000
        /*0020*/ 	.short	0x0002
        /*0022*/ 	.short	0x000c
        /*0024*/ 	.byte	0x00, 0xf0, 0x11, 0x00


	//----- nvinfo : EIATTR_KPARAM_INFO
	.align		4
.L_127:
        /*0028*/ 	.byte	0x04, 0x17
        /*002a*/ 	.short	(.L_129 - .L_128)
.L_128:
        /*002c*/ 	.word	0x00000000
        /*0030*/ 	.short	0x0001
        /*0032*/ 	.short	0x0008
        /*0034*/ 	.byte	0x00, 0xf0, 0x11, 0x00


	//----- nvinfo : EIATTR_KPARAM_INFO
	.align		4
.L_129:
        /*0038*/ 	.byte	0x04, 0x17
        /*003a*/ 	.short	(.L_131 - .L_130)
.L_130:
        /*003c*/ 	.word	0x00000000
        /*0040*/ 	.short	0x0000
        /*0042*/ 	.short	0x0000
        /*0044*/ 	.byte	0x00, 0xf5, 0x21, 0x00


	//----- nvinfo : EIATTR_SPARSE_MMA_MASK
	.align		4
.L_131:
        /*0048*/ 	.byte	0x03, 0x50
        /*004a*/ 	.short	0x0000


	//----- nvinfo : EIATTR_MAXREG_COUNT
	.align		4
        /*004c*/ 	.byte	0x03, 0x1b
        /*004e*/ 	.short	0x00ff


	//----- nvinfo : EIATTR_MERCURY_ISA_VERSION
	.align		4
        /*0050*/ 	.byte	0x03, 0x5f
        /*0052*/ 	.short	0x0101


	//----- nvinfo : EIATTR_VRC_CTA_INIT_COUNT
	.align		4
        /*0054*/ 	.byte	0x02, 0x4a
	.zero		1
	.zero		1


	//----- nvinfo : EIATTR_EXIT_INSTR_OFFSETS
	.align		4
        /*0058*/ 	.byte	0x04, 0x1c
        /*005a*/ 	.short	(.L_133 - .L_132)


	//   ....[0]....
.L_132:
        /*005c*/ 	.word	0x00000100


	//----- nvinfo : EIATTR_CBANK_PARAM_SIZE
	.align		4
.L_133:
        /*0060*/ 	.byte	0x03, 0x19
        /*0062*/ 	.short	0x0014


	//----- nvinfo : EIATTR_PARAM_CBANK
	.align		4
        /*0064*/ 	.byte	0x04, 0x0a
        /*0066*/ 	.short	(.L_135 - .L_134)
	.align		4
.L_134:
        /*0068*/ 	.word	index@(.nv.constant0._Z10naive_reluPfiii)
        /*006c*/ 	.short	0x0380
        /*006e*/ 	.short	0x0014


	//----- nvinfo : EIATTR_SW_WAR
	.align		4
.L_135:
        /*0070*/ 	.byte	0x04, 0x36
        /*0072*/ 	.short	(.L_137 - .L_136)
.L_136:
        /*0074*/ 	.word	0x00000008
.L_137:


//--------------------- .nv.info._Z10naive_convPfS_S_S_iiiiii --------------------------
	.section	.nv.info._Z10naive_convPfS_S_S_iiiiii,"",@"SHT_CUDA_INFO"
	.sectionflags	@""
	.align	4


	//----- nvinfo : EIATTR_CUDA_API_VERSION
	.align		4
        /*0000*/ 	.byte	0x04, 0x37
        /*0002*/ 	.short	(.L_139 - .L_138)
.L_138:
        /*0004*/ 	.word	0x00000082


	//----- nvinfo : EIATTR_KPARAM_INFO
	.align		4
.L_139:
        /*0008*/ 	.byte	0x04, 0x17
        /*000a*/ 	.short	(.L_141 - .L_140)
.L_140:
        /*000c*/ 	.word	0x00000000
        /*0010*/ 	.short	0x0009
        /*0012*/ 	.short	0x0034
        /*0014*/ 	.byte	0x00, 0xf0, 0x11, 0x00


	//----- nvinfo : EIATTR_KPARAM_INFO
	.align		4
.L_141:
        /*0018*/ 	.byte	0x04, 0x17
        /*001a*/ 	.short	(.L_143 - .L_142)
.L_142:
        /*001c*/ 	.word	0x00000000
        /*0020*/ 	.short	0x0008
        /*0022*/ 	.short	0x0030
        /*0024*/ 	.byte	0x00, 0xf0, 0x11, 0x00


	//----- nvinfo : EIATTR_KPARAM_INFO
	.align		4
.L_143:
        /*0028*/ 	.byte	0x04, 0x17
        /*002a*/ 	.short	(.L_145 - .L_144)
.L_144:
        /*002c*/ 	.word	0x00000000
        /*0030*/ 	.short	0x0007
        /*0032*/ 	.short	0x002c
        /*0034*/ 	.byte	0x00, 0xf0, 0x11, 0x00


	//----- nvinfo : EIATTR_KPARAM_INFO
	.align		4
.L_145:
        /*0038*/ 	.byte	0x04, 0x17
        /*003a*/ 	.short	(.L_147 - .L_146)
.L_146:
        /*003c*/ 	.word	0x00000000
        /*0040*/ 	.short	0x0006
        /*0042*/ 	.short	0x0028
        /*0044*/ 	.byte	0x00, 0xf0, 0x11, 0x00


	//----- nvinfo : EIATTR_KPARAM_INFO
	.align		4
.L_147:
        /*0048*/ 	.byte	0x04, 0x17
        /*004a*/ 	.short	(.L_149 - .L_148)
.L_148:
        /*004c*/ 	.word	0x00000000
        /*0050*/ 	.short	0x0005
        /*0052*/ 	.short	0x0024
        /*0054*/ 	.byte	0x00, 0xf0, 0x11, 0x00


	//----- nvinfo : EIATTR_KPARAM_INFO
	.align		4
.L_149:
        /*0058*/ 	.byte	0x04, 0x17
        /*005a*/ 	.short	(.L_151 - .L_150)
.L_150:
        /*005c*/ 	.word	0x00000000
        /*0060*/ 	.short	0x0004
        /*0062*/ 	.short	0x0020
        /*0064*/ 	.byte	0x00, 0xf0, 0x11, 0x00


	//----- nvinfo : EIATTR_KPARAM_INFO
	.align		4
.L_151:
        /*0068*/ 	.byte	0x04, 0x17
        /*006a*/ 	.short	(.L_153 - .L_152)
.L_152:
        /*006c*/ 	.word	0x00000000
        /*0070*/ 	.short	0x0003
        /*0072*/ 	.short	0x0018
        /*0074*/ 	.byte	0x00, 0xf5, 0x21, 0x00


	//----- nvinfo : EIATTR_KPARAM_INFO
	.align		4
.L_153:
        /*0078*/ 	.byte	0x04, 0x17
        /*007a*/ 	.short	(.L_155 - .L_154)
.L_154:
        /*007c*/ 	.word	0x00000000
        /*0080*/ 	.short	0x0002
        /*0082*/ 	.short	0x0010
        /*0084*/ 	.byte	0x00, 0xf5, 0x21, 0x00


	//----- nvinfo : EIATTR_KPARAM_INFO
	.align		4
.L_155:
        /*0088*/ 	.byte	0x04, 0x17
        /*008a*/ 	.short	(.L_157 - .L_156)
.L_156:
        /*008c*/ 	.word	0x00000000
        /*0090*/ 	.short	0x0001
        /*0092*/ 	.short	0x0008
        /*0094*/ 	.byte	0x00, 0xf5, 0x21, 0x00


	//----- nvinfo : EIATTR_KPARAM_INFO
	.align		4
.L_157:
        /*0098*/ 	.byte	0x04, 0x17
        /*009a*/ 	.short	(.L_159 - .L_158)
.L_158:
        /*009c*/ 	.word	0x00000000
        /*00a0*/ 	.short	0x0000
        /*00a2*/ 	.short	0x0000
        /*00a4*/ 	.byte	0x00, 0xf5, 0x21, 0x00


	//----- nvinfo : EIATTR_SPARSE_MMA_MASK
	.align		4
.L_159:
        /*00a8*/ 	.byte	0x03, 0x50
        /*00aa*/ 	.short	0x0000


	//----- nvinfo : EIATTR_MAXREG_COUNT
	.align		4
        /*00ac*/ 	.byte	0x03, 0x1b
        /*00ae*/ 	.short	0x00ff


	//----- nvinfo : EIATTR_MERCURY_ISA_VERSION
	.align		4
        /*00b0*/ 	.byte	0x03, 0x5f
        /*00b2*/ 	.short	0x0101


	//----- nvinfo : EIATTR_VRC_CTA_INIT_COUNT
	.align		4
        /*00b4*/ 	.byte	0x02, 0x4a
	.zero		1
	.zero		1


	//----- nvinfo : EIATTR_EXIT_INSTR_OFFSETS
	.align		4
        /*00b8*/ 	.byte	0x04, 0x1c
        /*00ba*/ 	.short	(.L_161 - .L_160)


	//   ....[0]....
.L_160:
        /*00bc*/ 	.word	0x00000190


	//   ....[1]....
        /*00c0*/ 	.word	0x000001c0


	//   ....[2]....
        /*00c4*/ 	.word	0x00000b80


	//----- nvinfo : EIATTR_CBANK_PARAM_SIZE
	.align		4
.L_161:
        /*00c8*/ 	.byte	0x03, 0x19
        /*00ca*/ 	.short	0x0038


	//----- nvinfo : EIATTR_PARAM_CBANK
	.align		4
        /*00cc*/ 	.byte	0x04, 0x0a
        /*00ce*/ 	.short	(.L_163 - .L_162)
	.align		4
.L_162:
        /*00d0*/ 	.word	index@(.nv.constant0._Z10naive_convPfS_S_S_iiiiii)
        /*00d4*/ 	.short	0x0380
        /*00d6*/ 	.short	0x0038


	//----- nvinfo : EIATTR_SW_WAR
	.align		4
.L_163:
        /*00d8*/ 	.byte	0x04, 0x36
        /*00da*/ 	.short	(.L_165 - .L_164)
.L_164:
        /*00dc*/ 	.word	0x00000008
.L_165:


//--------------------- .nv.info._Z9normalizeiiiPKfPf --------------------------
	.section	.nv.info._Z9normalizeiiiPKfPf,"",@"SHT_CUDA_INFO"
	.sectionflags	@""
	.align	4


	//----- nvinfo : EIATTR_CUDA_API_VERSION
	.align		4
        /*0000*/ 	.byte	0x04, 0x37
        /*0002*/ 	.short	(.L_167 - .L_166)
.L_166:
        /*0004*/ 	.word	0x00000082


	//----- nvinfo : EIATTR_KPARAM_INFO
	.align		4
.L_167:
        /*0008*/ 	.byte	0x04, 0x17
        /*000a*/ 	.short	(.L_169 - .L_168)
.L_168:
        /*000c*/ 	.word	0x00000000
        /*0010*/ 	.short	0x0004
        /*0012*/ 	.short	0x0018
        /*0014*/ 	.byte	0x00, 0xf5, 0x21, 0x00


	//----- nvinfo : EIATTR_KPARAM_INFO
	.align		4
.L_169:
        /*0018*/ 	.byte	0x04, 0x17
        /*001a*/ 	.short	(.L_171 - .L_170)
.L_170:
        /*001c*/ 	.word	0x00000000
        /*0020*/ 	.short	0x0003
        /*0022*/ 	.short	0x0010
        /*0024*/ 	.byte	0x00, 0xf5, 0x21, 0x00


	//----- nvinfo : EIATTR_KPARAM_INFO
	.align		4
.L_171:
        /*0028*/ 	.byte	0x04, 0x17
        /*002a*/ 	.short	(.L_173 - .L_172)
.L_172:
        /*002c*/ 	.word	0x00000000
        /*0030*/ 	.short	0x0002
        /*0032*/ 	.short	0x0008
        /*0034*/ 	.byte	0x00, 0xf0, 0x11, 0x00


	//----- nvinfo : EIATTR_KPARAM_INFO
	.align		4
.L_173:
        /*0038*/ 	.byte	0x04, 0x17
        /*003a*/ 	.short	(.L_175 - .L_174)
.L_174:
        /*003c*/ 	.word	0x00000000
        /*0040*/ 	.short	0x0001
        /*0042*/ 	.short	0x0004
        /*0044*/ 	.byte	0x00, 0xf0, 0x11, 0x00


	//----- nvinfo : EIATTR_KPARAM_INFO
	.align		4
.L_175:
        /*0048*/ 	.byte	0x04, 0x17
        /*004a*/ 	.short	(.L_177 - .L_176)
.L_176:
        /*004c*/ 	.word	0x00000000
        /*0050*/ 	.short	0x0000
        /*0052*/ 	.short	0x0000
        /*0054*/ 	.byte	0x00, 0xf0, 0x11, 0x00


	//----- nvinfo : EIATTR_SPARSE_MMA_MASK
	.align		4
.L_177:
        /*0058*/ 	.byte	0x03, 0x50
        /*005a*/ 	.short	0x0000


	//----- nvinfo : EIATTR_MAXREG_COUNT
	.align		4
        /*005c*/ 	.byte	0x03, 0x1b
        /*005e*/ 	.short	0x00ff


	//----- nvinfo : EIATTR_MERCURY_ISA_VERSION
	.align		4
        /*0060*/ 	.byte	0x03, 0x5f
        /*0062*/ 	.short	0x0101


	//----- nvinfo : EIATTR_VRC_CTA_INIT_COUNT
	.align		4
        /*0064*/ 	.byte	0x02, 0x4a
	.zero		1
	.zero		1


	//----- nvinfo : EIATTR_EXIT_INSTR_OFFSETS
	.align		4
        /*0068*/ 	.byte	0x04, 0x1c
        /*006a*/ 	.short	(.L_179 - .L_178)


	//   ....[0]....
.L_178:
        /*006c*/ 	.word	0x00000060


	//   ....[1]....
        /*0070*/ 	.word	0x00000230


	//----- nvinfo : EIATTR_CRS_STACK_SIZE
	.align		4
.L_179:
        /*0074*/ 	.byte	0x04, 0x1e
        /*0076*/ 	.short	(.L_181 - .L_180)
.L_180:
        /*0078*/ 	.word	0x00000000


	//----- nvinfo : EIATTR_CBANK_PARAM_SIZE
	.align		4
.L_181:
        /*007c*/ 	.byte	0x03, 0x19
        /*007e*/ 	.short	0x0020


	//----- nvinfo : EIATTR_PARAM_CBANK
	.align		4
        /*0080*/ 	.byte	0x04, 0x0a
        /*0082*/ 	.short	(.L_183 - .L_182)
	.align		4
.L_182:
        /*0084*/ 	.word	index@(.nv.constant0._Z9normalizeiiiPKfPf)
        /*0088*/ 	.short	0x0380
        /*008a*/ 	.short	0x0020


	//----- nvinfo : EIATTR_SW_WAR
	.align		4
.L_183:
        /*008c*/ 	.byte	0x04, 0x36
        /*008e*/ 	.short	(.L_185 - .L_184)
.L_184:
        /*0090*/ 	.word	0x00000008
.L_185:


//--------------------- .nv.info._Z5conv2PfS_iiiiii --------------------------
	.section	.nv.info._Z5conv2PfS_iiiiii,"",@"SHT_CUDA_INFO"
	.sectionflags	@""
	.align	4


	//----- nvinfo : EIATTR_CUDA_API_VERSION
	.align		4
        /*0000*/ 	.byte	0x04, 0x37
        /*0002*/ 	.short	(.L_187 - .L_186)
.L_186:
        /*0004*/ 	.word	0x00000082


	//----- nvinfo : EIATTR_KPARAM_INFO
	.align		4
.L_187:
        /*0008*/ 	.byte	0x04, 0x17
        /*000a*/ 	.short	(.L_189 - .L_188)
.L_188:
        /*000c*/ 	.word	0x00000000
        /*0010*/ 	.short	0x0007
        /*0012*/ 	.short	0x0024
        /*0014*/ 	.byte	0x00, 0xf0, 0x11, 0x00


	//----- nvinfo : EIATTR_KPARAM_INFO
	.align		4
.L_189:
        /*0018*/ 	.byte	0x04, 0x17
        /*001a*/ 	.short	(.L_191 - .L_190)
.L_190:
        /*001c*/ 	.word	0x00000000
        /*0020*/ 	.short	0x0006
        /*0022*/ 	.short	0x0020
        /*0024*/ 	.byte	0x00, 0xf0, 0x11, 0x00


	//----- nvinfo : EIATTR_KPARAM_INFO
	.align		4
.L_191:
        /*0028*/ 	.byte	0x04, 0x17
        /*002a*/ 	.short	(.L_193 - .L_192)
.L_192:
        /*002c*/ 	.word	0x00000000
        /*0030*/ 	.short	0x0005
        /*0032*/ 	.short	0x001c
        /*0034*/ 	.byte	0x00, 0xf0, 0x11, 0x00


	//----- nvinfo : EIATTR_KPARAM_INFO
	.align		4
.L_193:
        /*0038*/ 	.byte	0x04, 0x17
        /*003a*/ 	.short	(.L_195 - .L_194)
.L_194:
        /*003c*/ 	.word	0x00000000
        /*0040*/ 	.short	0x0004
        /*0042*/ 	.short	0x0018
        /*0044*/ 	.byte	0x00, 0xf0, 0x11, 0x00


	//----- nvinfo : EIATTR_KPARAM_INFO
	.align		4
.L_195:
        /*0048*/ 	.byte	0x04, 0x17
        /*004a*/ 	.short	(.L_197 - .L_196)
.L_196:
        /*004c*/ 	.word	0x00000000
        /*0050*/ 	.short	0x0003
        /*0052*/ 	.short	0x0014
        /*0054*/ 	.byte	0x00, 0xf0, 0x11, 0x00


	//----- nvinfo : EIATTR_KPARAM_INFO
	.align		4
.L_197:
        /*0058*/ 	.byte	0x04, 0x17
        /*005a*/ 	.short	(.L_199 - .L_198)
.L_198:
        /*005c*/ 	.word	0x00000000
        /*0060*/ 	.short	0x0002
        /*0062*/ 	.short	0x0010
        /*0064*/ 	.byte	0x00, 0xf0, 0x11, 0x00


	//----- nvinfo : EIATTR_KPARAM_INFO
	.align		4
.L_199:
        /*0068*/ 	.byte	0x04, 0x17
        /*006a*/ 	.short	(.L_201 - .L_200)
.L_200:
        /*006c*/ 	.word	0x00000000
        /*0070*/ 	.short	0x0001
        /*0072*/ 	.short	0x0008
        /*0074*/ 	.byte	0x00, 0xf5, 0x21, 0x00


	//----- nvinfo : EIATTR_KPARAM_INFO
	.align		4
.L_201:
        /*0078*/ 	.byte	0x04, 0x17
        /*007a*/ 	.short	(.L_203 - .L_202)
.L_202:
        /*007c*/ 	.word	0x00000000
        /*0080*/ 	.short	0x0000
        /*0082*/ 	.short	0x0000
        /*0084*/ 	.byte	0x00, 0xf5, 0x21, 0x00


	//----- nvinfo : EIATTR_SPARSE_MMA_MASK
	.align		4
.L_203:
        /*0088*/ 	.byte	0x03, 0x50
        /*008a*/ 	.short	0x0000


	//----- nvinfo : EIATTR_MAXREG_COUNT
	.align		4
        /*008c*/ 	.byte	0x03, 0x1b
        /*008e*/ 	.short	0x00ff


	//----- nvinfo : EIATTR_NUM_BARRIERS
	.align		4
        /*0090*/ 	.byte	0x02, 0x4c
        /*0092*/ 	.byte	0x01
	.zero		1


	//----- nvinfo : EIATTR_MERCURY_ISA_VERSION
	.align		4
        /*0094*/ 	.byte	0x03, 0x5f
        /*0096*/ 	.short	0x0101


	//----- nvinfo : EIATTR_VRC_CTA_INIT_COUNT
	.align		4
        /*0098*/ 	.byte	0x02, 0x4a
	.zero		1
	.zero		1


	//----- nvinfo : EIATTR_EXIT_INSTR_OFFSETS
	.align		4
        /*009c*/ 	.byte	0x04, 0x1c
        /*009e*/ 	.short	(.L_205 - .L_204)


	//   ....[0]....
.L_204:
        /*00a0*/ 	.word	0x000002e0


	//   ....[1]....
        /*00a4*/ 	.word	0x00000b90


	//----- nvinfo : EIATTR_CBANK_PARAM_SIZE
	.align		4
.L_205:
        /*00a8*/ 	.byte	0x03, 0x19
        /*00aa*/ 	.short	0x0028


	//----- nvinfo : EIATTR_PARAM_CBANK
	.align		4
        /*00ac*/ 	.byte	0x04, 0x0a
        /*00ae*/ 	.short	(.L_207 - .L_206)
	.align		4
.L_206:
        /*00b0*/ 	.word	index@(.nv.constant0._Z5conv2PfS_iiiiii)
        /*00b4*/ 	.short	0x0380
        /*00b6*/ 	.short	0x0028


	//----- nvinfo : EIATTR_SW_WAR
	.align		4
.L_207:
        /*00b8*/ 	.byte	0x04, 0x36
        /*00ba*/ 	.short	(.L_209 - .L_208)
.L_208:
        /*00bc*/ 	.word	0x00000008
.L_209:


//--------------------- .nv.info._Z5conv1PfS_iiiiii --------------------------
	.section	.nv.info._Z5conv1PfS_iiiiii,"",@"SHT_CUDA_INFO"
	.sectionflags	@""
	.align	4


	//----- nvinfo : EIATTR_CUDA_API_VERSION
	.align		4
        /*0000*/ 	.byte	0x04, 0x37
        /*0002*/ 	.short	(.L_211 - .L_210)
.L_210:
        /*0004*/ 	.word	0x00000082


	//----- nvinfo : EIATTR_KPARAM_INFO
	.align		4
.L_211:
        /*0008*/ 	.byte	0x04, 0x17
        /*000a*/ 	.short	(.L_213 - .L_212)
.L_212:
        /*000c*/ 	.word	0x00000000
        /*0010*/ 	.short	0x0007
        /*0012*/ 	.short	0x0024
        /*0014*/ 	.byte	0x00, 0xf0, 0x11, 0x00


	//----- nvinfo : EIATTR_KPARAM_INFO
	.align		4
.L_213:
        /*0018*/ 	.byte	0x04, 0x17
        /*001a*/ 	.short	(.L_215 - .L_214)
.L_214:
        /*001c*/ 	.word	0x00000000
        /*0020*/ 	.short	0x0006
        /*0022*/ 	.short	0x0020
        /*0024*/ 	.byte	0x00, 0xf0, 0x11, 0x00


	//----- nvinfo : EIATTR_KPARAM_INFO
	.align		4
.L_215:
        /*0028*/ 	.byte	0x04, 0x17
        /*002a*/ 	.short	(.L_217 - .L_216)
.L_216:
        /*002c*/ 	.word	0x00000000
        /*0030*/ 	.short	0x0005
        /*0032*/ 	.short	0x001c
        /*0034*/ 	.byte	0x00, 0xf0, 0x11, 0x00


	//----- nvinfo : EIATTR_KPARAM_INFO
	.align		4
.L_217:
        /*0038*/ 	.byte	0x04, 0x17
        /*003a*/ 	.short	(.L_219 - .L_218)
.L_218:
        /*003c*/ 	.word	0x00000000
        /*0040*/ 	.short	0x0004
        /*0042*/ 	.short	0x0018
        /*0044*/ 	.byte	0x00, 0xf0, 0x11, 0x00


	//----- nvinfo : EIATTR_KPARAM_INFO
	.align		4
.L_219:
        /*0048*/ 	.byte	0x04, 0x17
        /*004a*/ 	.short	(.L_221 - .L_220)
.L_220:
        /*004c*/ 	.word	0x00000000
        /*0050*/ 	.short	0x0003
        /*0052*/ 	.short	0x0014
        /*0054*/ 	.byte	0x00, 0xf0, 0x11, 0x00


	//----- nvinfo : EIATTR_KPARAM_INFO
	.align		4
.L_221:
        /*0058*/ 	.byte	0x04, 0x17
        /*005a*/ 	.short	(.L_223 - .L_222)
.L_222:
        /*005c*/ 	.word	0x00000000
        /*0060*/ 	.short	0x0002
        /*0062*/ 	.short	0x0010
        /*0064*/ 	.byte	0x00, 0xf0, 0x11, 0x00


	//----- nvinfo : EIATTR_KPARAM_INFO
	.align		4
.L_223:
        /*0068*/ 	.byte	0x04, 0x17
        /*006a*/ 	.short	(.L_225 - .L_224)
.L_224:
        /*006c*/ 	.word	0x00000000
        /*0070*/ 	.short	0x0001
        /*0072*/ 	.short	0x0008
        /*0074*/ 	.byte	0x00, 0xf5, 0x21, 0x00


	//----- nvinfo : EIATTR_KPARAM_INFO
	.align		4
.L_225:
        /*0078*/ 	.byte	0x04, 0x17
        /*007a*/ 	.short	(.L_227 - .L_226)
.L_226:
        /*007c*/ 	.word	0x00000000
        /*0080*/ 	.short	0x0000
        /*0082*/ 	.short	0x0000
        /*0084*/ 	.byte	0x00, 0xf5, 0x21, 0x00


	//----- nvinfo : EIATTR_SPARSE_MMA_MASK
	.align		4
.L_227:
        /*0088*/ 	.byte	0x03, 0x50
        /*008a*/ 	.short	0x0000


	//----- nvinfo : EIATTR_MAXREG_COUNT
	.align		4
        /*008c*/ 	.byte	0x03, 0x1b
        /*008e*/ 	.short	0x00ff


	//----- nvinfo : EIATTR_NUM_BARRIERS
	.align		4
        /*0090*/ 	.byte	0x02, 0x4c
        /*0092*/ 	.byte	0x01
	.zero		1


	//----- nvinfo : EIATTR_MERCURY_ISA_VERSION
	.align		4
        /*0094*/ 	.byte	0x03, 0x5f
        /*0096*/ 	.short	0x0101


	//----- nvinfo : EIATTR_VRC_CTA_INIT_COUNT
	.align		4
        /*0098*/ 	.byte	0x02, 0x4a
	.zero		1
	.zero		1


	//----- nvinfo : EIATTR_EXIT_INSTR_OFFSETS
	.align		4
        /*009c*/ 	.byte	0x04, 0x1c
        /*009e*/ 	.short	(.L_229 - .L_228)


	//   ....[0]....
.L_228:
        /*00a0*/ 	.word	0x000001a0


	//   ....[1]....
        /*00a4*/ 	.word	0x00000a40


	//----- nvinfo : EIATTR_CBANK_PARAM_SIZE
	.align		4
.L_229:
        /*00a8*/ 	.byte	0x03, 0x19
        /*00aa*/ 	.short	0x0028


	//----- nvinfo : EIATTR_PARAM_CBANK
	.align		4
        /*00ac*/ 	.byte	0x04, 0x0a
        /*00ae*/ 	.short	(.L_231 - .L_230)
	.align		4
.L_230:
        /*00b0*/ 	.word	index@(.nv.constant0._Z5conv1PfS_iiiiii)
        /*00b4*/ 	.short	0x0380
        /*00b6*/ 	.short	0x0028


	//----- nvinfo : EIATTR_SW_WAR
	.align		4
.L_231:
        /*00b8*/ 	.byte	0x04, 0x36
        /*00ba*/ 	.short	(.L_233 - .L_232)
.L_232:
        /*00bc*/ 	.word	0x00000008
.L_233:


//--------------------- .nv.info._Z6im2colPfS_iiii --------------------------
	.section	.nv.info._Z6im2colPfS_iiii,"",@"SHT_CUDA_INFO"
	.sectionflags	@""
	.align	4


	//----- nvinfo : EIATTR_CUDA_API_VERSION
	.align		4
        /*0000*/ 	.byte	0x04, 0x37
        /*0002*/ 	.short	(.L_235 - .L_234)
.L_234:
        /*0004*/ 	.word	0x00000082


	//----- nvinfo : EIATTR_KPARAM_INFO
	.align		4
.L_235:
        /*0008*/ 	.byte	0x04, 0x17
        /*000a*/ 	.short	(.L_237 - .L_236)
.L_236:
        /*000c*/ 	.word	0x00000000
        /*0010*/ 	.short	0x0005
        /*0012*/ 	.short	0x001c
        /*0014*/ 	.byte	0x00, 0xf0, 0x11, 0x00


	//----- nvinfo : EIATTR_KPARAM_INFO
	.align		4
.L_237:
        /*0018*/ 	.byte	0x04, 0x17
        /*001a*/ 	.short	(.L_239 - .L_238)
.L_238:
        /*001c*/ 	.word	0x00000000
        /*0020*/ 	.short	0x0004
        /*0022*/ 	.short	0x0018
        /*0024*/ 	.byte	0x00, 0xf0, 0x11, 0x00


	//----- nvinfo : EIATTR_KPARAM_INFO
	.align		4
.L_239:
        /*0028*/ 	.byte	0x04, 0x17
        /*002a*/ 	.short	(.L_241 - .L_240)
.L_240:
        /*002c*/ 	.word	0x00000000
        /*0030*/ 	.short	0x0003
        /*0032*/ 	.short	0x0014
        /*0034*/ 	.byte	0x00, 0xf0, 0x11, 0x00


	//----- nvinfo : EIATTR_KPARAM_INFO
	.align		4
.L_241:
        /*0038*/ 	.byte	0x04, 0x17
        /*003a*/ 	.short	(.L_243 - .L_242)
.L_242:
        /*003c*/ 	.word	0x00000000
        /*0040*/ 	.short	0x0002
        /*0042*/ 	.short	0x0010
        /*0044*/ 	.byte	0x00, 0xf0, 0x11, 0x00


	//----- nvinfo : EIATTR_KPARAM_INFO
	.align		4
.L_243:
        /*0048*/ 	.byte	0x04, 0x17
        /*004a*/ 	.short	(.L_245 - .L_244)
.L_244:
        /*004c*/ 	.word	0x00000000
        /*0050*/ 	.short	0x0001
        /*0052*/ 	.short	0x0008
        /*0054*/ 	.byte	0x00, 0xf5, 0x21, 0x00


	//----- nvinfo : EIATTR_KPARAM_INFO
	.align		4
.L_245:
        /*0058*/ 	.byte	0x04, 0x17
        /*005a*/ 	.short	(.L_247 - .L_246)
.L_246:
        /*005c*/ 	.word	0x00000000
        /*0060*/ 	.short	0x0000
        /*0062*/ 	.short	0x0000
        /*0064*/ 	.byte	0x00, 0xf5, 0x21, 0x00


	//----- nvinfo : EIATTR_SPARSE_MMA_MASK
	.align		4
.L_247:
        /*0068*/ 	.byte	0x03, 0x50
        /*006a*/ 	.short	0x0000


	//----- nvinfo : EIATTR_MAXREG_COUNT
	.align		4
        /*006c*/ 	.byte	0x03, 0x1b
        /*006e*/ 	.short	0x00ff


	//----- nvinfo : EIATTR_MERCURY_ISA_VERSION
	.align		4
        /*0070*/ 	.byte	0x03, 0x5f
        /*0072*/ 	.short	0x0101


	//----- nvinfo : EIATTR_VRC_CTA_INIT_COUNT
	.align		4
        /*0074*/ 	.byte	0x02, 0x4a
	.zero		1
	.zero		1


	//----- nvinfo : EIATTR_EXIT_INSTR_OFFSETS
	.align		4
        /*0078*/ 	.byte	0x04, 0x1c
        /*007a*/ 	.short	(.L_249 - .L_248)


	//   ....[0]....
.L_248:
        /*007c*/ 	.word	0x000000d0


	//   ....[1]....
        /*0080*/ 	.word	0x00000380


	//   ....[2]....
        /*0084*/ 	.word	0x00000ec0


	//----- nvinfo : EIATTR_CBANK_PARAM_SIZE
	.align		4
.L_249:
        /*0088*/ 	.byte	0x03, 0x19
        /*008a*/ 	.short	0x0020


	//----- nvinfo : EIATTR_PARAM_CBANK
	.align		4
        /*008c*/ 	.byte	0x04, 0x0a
        /*008e*/ 	.short	(.L_251 - .L_250)
	.align		4
.L_250:
        /*0090*/ 	.word	index@(.nv.constant0._Z6im2colPfS_iiii)
        /*0094*/ 	.short	0x0380
        /*0096*/ 	.short	0x0020


	//----- nvinfo : EIATTR_SW_WAR
	.align		4
.L_251:
        /*0098*/ 	.byte	0x04, 0x36
        /*009a*/ 	.short	(.L_253 - .L_252)
.L_252:
        /*009c*/ 	.word	0x00000008
.L_253:


//--------------------- .nv.callgraph             --------------------------
	.section	.nv.callgraph,"",@"SHT_CUDA_CALLGRAPH"
	.align	4
	.sectionentsize	8
	.align		4
        /*0000*/ 	.word	0x00000000
	.align		4
        /*0004*/ 	.word	0xffffffff
	.align		4
        /*0008*/ 	.word	0x00000000
	.align		4
        /*000c*/ 	.word	0xfffffffe
	.align		4
        /*0010*/ 	.word	0x00000000
	.align		4
        /*0014*/ 	.word	0xfffffffd
	.align		4
        /*0018*/ 	.word	0x00000000
	.align		4
        /*001c*/ 	.word	0xfffffffc


//--------------------- .nv.constant3             --------------------------
	.section	.nv.constant3,"a",@progbits
	.align	4
.nv.constant3:
	.type		d_conv1_weight,@object
	.size		d_conv1_weight,(d_conv2_weight - d_conv1_weight)
d_conv1_weight:
	.zero		600
	.type		d_conv2_weight,@object
	.size		d_conv2_weight,(d_conv1_bias - d_conv2_weight)
d_conv2_weight:
	.zero		9600
	.type		d_conv1_bias,@object
	.size		d_conv1_bias,(d_conv2_bias - d_conv1_bias)
d_conv1_bias:
	.zero		24
	.type		d_conv2_bias,@object
	.size		d_conv2_bias,(.L_3 - d_conv2_bias)
d_conv2_bias:
	.zero		64
.L_3:


//--------------------- .text._Z11fc_rowblockPfS_S_S_iii --------------------------
	.section	.text._Z11fc_rowblockPfS_S_S_iii,"ax",@progbits
	.align	128
        .global         _Z11fc_rowblockPfS_S_S_iii
        .type           _Z11fc_rowblockPfS_S_S_iii,@function
        .size           _Z11fc_rowblockPfS_S_S_iii,(.L_x_71 - _Z11fc_rowblockPfS_S_S_iii)
        .other          _Z11fc_rowblockPfS_S_S_iii,@"STO_CUDA_ENTRY STV_DEFAULT"
_Z11fc_rowblockPfS_S_S_iii:
.text._Z11fc_rowblockPfS_S_S_iii:
[----:B------:R-:W-:Y:S08]  /*0000*/  LDC R1, c[0x0][0x37c] ;  /* 0x0000df00ff017b82 */ /* 0x000ff00000000800 */
[----:B------:R-:W0:Y:S01]  /*0010*/  LDC R9, c[0x0][0x3a8] ;  /* 0x0000ea00ff097b82 */ /* 0x000e220000000800 */
[----:B------:R-:W1:Y:S01]  /*0020*/  LDCU.64 UR8, c[0x0][0x358] ;  /* 0x00006b00ff0877ac */ /* 0x000e620008000a00 */
[----:B------:R-:W-:Y:S06]  /*0030*/  BSSY.RECONVERGENT B0, `(.L_x_0) ;  /* 0x00000cd000007945 */ /* 0x000fec0003800200 */
[----:B------:R-:W2:Y:S08]  /*0040*/  LDC R0, c[0x0][0x3a4] ;  /* 0x0000e900ff007b82 */ /* 0x000eb00000000800 */
[----:B------:R-:W3:Y:S01]  /*0050*/  S2UR UR6, SR_CTAID.X ;  /* 0x00000000000679c3 */ /* 0x000ee20000002500 */
[----:B0-----:R-:W-:-:S07]  /*0060*/  IABS R7, R9 ;  /* 0x0000000900077213 */ /* 0x001fce0000000000 */
[----:B------:R-:W0:Y:S01]  /*0070*/  S2UR UR7, SR_CTAID.Y ;  /* 0x00000000000779c3 */ /* 0x000e220000002600 */
[----:B------:R-:W4:Y:S08]  /*0080*/  I2F.RP R4, R7 ;  /* 0x0000000700047306 */ /* 0x000f300000209400 */
[----:B----4-:R-:W4:Y:S02]  /*0090*/  MUFU.RCP R4, R4 ;  /* 0x0000000400047308 */ /* 0x010f240000001000 */
[----:B----4-:R-:W-:-:S06]  /*00a0*/  IADD3 R2, PT, PT, R4, 0xffffffe, RZ ;  /* 0x0ffffffe04027810 */ /* 0x010fcc0007ffe0ff */
[----:B------:R4:W5:Y:S02]  /*00b0*/  F2I.FTZ.U32.TRUNC.NTZ R3, R2 ;  /* 0x0000000200037305 */ /* 0x000964000021f000 */
[----:B----4-:R-:W-:Y:S01]  /*00c0*/  IMAD.MOV.U32 R2, RZ, RZ, RZ ;  /* 0x000000ffff027224 */ /* 0x010fe200078e00ff */
[----:B-----5:R-:W-:-:S05]  /*00d0*/  IADD3 R6, PT, PT, RZ, -R3, RZ ;  /* 0x80000003ff067210 */ /* 0x020fca0007ffe0ff */
[----:B------:R-:W-:Y:S01]  /*00e0*/  IMAD R5, R6, R7, RZ ;  /* 0x0000000706057224 */ /* 0x000fe200078e02ff */
[----:B--2---:R-:W-:-:S03]  /*00f0*/  IABS R6, R0 ;  /* 0x0000000000067213 */ /* 0x004fc60000000000 */
[----:B------:R-:W-:-:S06]  /*0100*/  IMAD.HI.U32 R3, R3, R5, R2 ;  /* 0x0000000503037227 */ /* 0x000fcc00078e0002 */
[----:B------:R-:W-:-:S05]  /*0110*/  IMAD.HI.U32 R5, R3, R6, RZ ;  /* 0x0000000603057227 */ /* 0x000fca00078e00ff */
[----:B------:R-:W-:-:S05]  /*0120*/  IADD3 R3, PT, PT, -R5, RZ, RZ ;  /* 0x000000ff05037210 */ /* 0x000fca0007ffe1ff */
[----:B------:R-:W-:Y:S01]  /*0130*/  IMAD R2, R7, R3, R6 ;  /* 0x0000000307027224 */ /* 0x000fe200078e0206 */
[----:B------:R-:W-:-:S04]  /*0140*/  LOP3.LUT R3, R0, R9, RZ, 0x3c, !PT ;  /* 0x0000000900037212 */ /* 0x000fc800078e3cff */
[----:B------:R-:W-:Y:S02]  /*0150*/  ISETP.GT.U32.AND P2, PT, R7, R2, PT ;  /* 0x000000020700720c */ /* 0x000fe40003f44070 */
[----:B------:R-:W-:Y:S02]  /*0160*/  ISETP.GE.AND P1, PT, R3, RZ, PT ;  /* 0x000000ff0300720c */ /* 0x000fe40003f26270 */
[----:B------:R-:W2:Y:S09]  /*0170*/  LDC R3, c[0x0][0x3a0] ;  /* 0x0000e800ff037b82 */ /* 0x000eb20000000800 */
[----:B------:R-:W-:Y:S01]  /*0180*/  @!P2 IADD3 R2, PT, PT, R2, -R7, RZ ;  /* 0x800000070202a210 */ /* 0x000fe20007ffe0ff */
[----:B------:R-:W-:Y:S01]  /*0190*/  @!P2 VIADD R5, R5, 0x1 ;  /* 0x000000010505a836 */ /* 0x000fe20000000000 */
[----:B------:R-:W-:-:S02]  /*01a0*/  ISETP.NE.AND P2, PT, R9, RZ, PT ;  /* 0x000000ff0900720c */ /* 0x000fc40003f45270 */
[----:B------:R-:W-:Y:S02]  /*01b0*/  ISETP.GE.U32.AND P0, PT, R2, R7, PT ;  /* 0x000000070200720c */ /* 0x000fe40003f06070 */
[----:B------:R-:W2:Y:S11]  /*01c0*/  S2R R2, SR_TID.X ;  /* 0x0000000000027919 */ /* 0x000eb60000002100 */
[----:B------:R-:W-:-:S04]  /*01d0*/  @P0 IADD3 R5, PT, PT, R5, 0x1, RZ ;  /* 0x0000000105050810 */ /* 0x000fc80007ffe0ff */
[----:B------:R-:W-:Y:S02]  /*01e0*/  @!P1 IADD3 R5, PT, PT, -R5, RZ, RZ ;  /* 0x000000ff05059210 */ /* 0x000fe40007ffe1ff */
[----:B------:R-:W-:-:S04]  /*01f0*/  @!P2 LOP3.LUT R5, RZ, R9, RZ, 0x33, !PT ;  /* 0x00000009ff05a212 */ /* 0x000fc800078e33ff */
[----:B------:R-:W-:-:S04]  /*0200*/  ISETP.GE.AND P0, PT, R5, 0x1, PT ;  /* 0x000000010500780c */ /* 0x000fc80003f06270 */
[----:B--2---:R-:W-:-:S13]  /*0210*/  ISETP.GE.OR P0, PT, R2, R3, !P0 ;  /* 0x000000030200720c */ /* 0x004fda0004706670 */
[----:B01-3--:R-:W-:Y:S05]  /*0220*/  @P0 BRA `(.L_x_1) ;  /* 0x0000000800b40947 */ /* 0x00bfea0003800000 */
[----:B------:R-:W-:Y:S01]  /*0230*/  ISETP.GE.U32.AND P0, PT, R5, 0x10, PT ;  /* 0x000000100500780c */ /* 0x000fe20003f06070 */
[----:B------:R-:W-:Y:S01]  /*0240*/  IMAD R7, R3, UR7, RZ ;  /* 0x0000000703077c24 */ /* 0x000fe2000f8e02ff */
[C---:B------:R-:W-:Y:S01]  /*0250*/  LOP3.LUT R4, R5.reuse, 0xf, RZ, 0xc0, !PT ;  /* 0x0000000f05047812 */ /* 0x040fe200078ec0ff */
[----:B------:R-:W-:Y:S02]  /*0260*/  IMAD.MOV.U32 R6, RZ, RZ, RZ ;  /* 0x000000ffff067224 */ /* 0x000fe400078e00ff */
[----:B------:R-:W-:Y:S01]  /*0270*/  IMAD R7, R5, R7, R2 ;  /* 0x0000000705077224 */ /* 0x000fe200078e0202 */
[----:B------:R-:W-:-:S07]  /*0280*/  ISETP.NE.AND P1, PT, R4, RZ, PT ;  /* 0x000000ff0400720c */ /* 0x000fce0003f25270 */
[----:B------:R-:W-:Y:S06]  /*0290*/  @!P0 BRA `(.L_x_2) ;  /* 0x0000000400308947 */ /* 0x000fec0003800000 */
[----:B------:R-:W0:Y:S01]  /*02a0*/  S2UR UR5, SR_CgaCtaId ;  /* 0x00000000000579c3 */ /* 0x000e220000008800 */
[----:B------:R-:W-:Y:S01]  /*02b0*/  UMOV UR4, 0x400 ;  /* 0x0000040000047882 */ /* 0x000fe20000000000 */
[----:B------:R-:W-:Y:S02]  /*02c0*/  LOP3.LUT R6, R5, 0x7ffffff0, RZ, 0xc0, !PT ;  /* 0x7ffffff005067812 */ /* 0x000fe400078ec0ff */
[----:B------:R-:W-:Y:S02]  /*02d0*/  MOV R10, R7 ;  /* 0x00000007000a7202 */ /* 0x000fe40000000f00 */
[----:B------:R-:W-:Y:S01]  /*02e0*/  IADD3 R9, PT, PT, -R6, RZ, RZ ;  /* 0x000000ff06097210 */ /* 0x000fe20007ffe1ff */
[----:B0-----:R-:W-:-:S06]  /*02f0*/  ULEA UR4, UR5, UR4, 0x18 ;  /* 0x0000000405047291 */ /* 0x001fcc000f8ec0ff */
[----:B------:R-:W-:-:S07]  /*0300*/  LEA R8, R2, UR4, 0x2 ;  /* 0x0000000402087c11 */ /* 0x000fce000f8e10ff */
.L_x_3:
[----:B0-----:R-:W0:Y:S02]  /*0310*/  LDC.64 R14, c[0x0][0x390] ;  /* 0x0000e400ff0e7b82 */ /* 0x001e240000000a00 */
[----:B0-----:R-:W-:-:S05]  /*0320*/  IMAD.WIDE R14, R10, 0x4, R14 ;  /* 0x000000040a0e7825 */ /* 0x001fca00078e020e */
[----:B------:R-:W2:Y:S01]  /*0330*/  LDG.E R27, desc[UR8][R14.64] ;  /* 0x000000080e1b7981 */ /* 0x000ea2000c1e1900 */
[----:B------:R-:W-:-:S05]  /*0340*/  IMAD.WIDE R16, R3, 0x4, R14 ;  /* 0x0000000403107825 */ /* 0x000fca00078e020e */
[----:B------:R0:W3:Y:S01]  /*0350*/  LDG.E R11, desc[UR8][R16.64] ;  /* 0x00000008100b7981 */ /* 0x0000e2000c1e1900 */
[----:B------:R-:W-:-:S05]  /*0360*/  IMAD.WIDE R12, R3, 0x4, R16 ;  /* 0x00000004030c7825 */ /* 0x000fca00078e0210 */
[----:B------:R1:W4:Y:S01]  /*0370*/  LDG.E R23, desc[UR8][R12.64] ;  /* 0x000000080c177981 */ /* 0x000322000c1e1900 */
[----:B------:R-:W-:-:S04]  /*0380*/  IMAD.WIDE R28, R3, 0x4, R12 ;  /* 0x00000004031c7825 */ /* 0x000fc800078e020c */
[C---:B------:R-:W-:Y:S02]  /*0390*/  IMAD.WIDE R24, R3.reuse, 0x4, R28 ;  /* 0x0000000403187825 */ /* 0x040fe400078e021c */
[----:B------:R-:W5:Y:S02]  /*03a0*/  LDG.E R28, desc[UR8][R28.64] ;  /* 0x000000081c1c7981 */ /* 0x000f64000c1e1900 */
[C---:B0-----:R-:W-:Y:S02]  /*03b0*/  IMAD.WIDE R16, R3.reuse, 0x4, R24 ;  /* 0x0000000403107825 */ /* 0x041fe400078e0218 */
[----:B------:R-:W5:Y:S02]  /*03c0*/  LDG.E R25, desc[UR8][R24.64] ;  /* 0x0000000818197981 */ /* 0x000f64000c1e1900 */
[C---:B------:R-:W-:Y:S02]  /*03d0*/  IMAD.WIDE R18, R3.reuse, 0x4, R16 ;  /* 0x0000000403127825 */ /* 0x040fe400078e0210 */
[----:B------:R0:W5:Y:S02]  /*03e0*/  LDG.E R26, desc[UR8][R16.64] ;  /* 0x00000008101a7981 */ /* 0x000164000c1e1900 */
[----:B------:R-:W-:-:S02]  /*03f0*/  IMAD.WIDE R20, R3, 0x4, R18 ;  /* 0x0000000403147825 */ /* 0x000fc400078e0212 */
[----:B------:R0:W5:Y:S04]  /*0400*/  LDG.E R24, desc[UR8][R18.64] ;  /* 0x0000000812187981 */ /* 0x000168000c1e1900 */
[----:B------:R0:W5:Y:S01]  /*0410*/  LDG.E R22, desc[UR8][R20.64] ;  /* 0x0000000814167981 */ /* 0x000162000c1e1900 */
[----:B-1----:R-:W-:-:S05]  /*0420*/  IMAD.WIDE R12, R3, 0x4, R20 ;  /* 0x00000004030c7825 */ /* 0x002fca00078e0214 */
[----:B------:R1:W5:Y:S01]  /*0430*/  LDG.E R29, desc[UR8][R12.64] ;  /* 0x000000080c1d7981 */ /* 0x000362000c1e1900 */
[----:B------:R-:W-:-:S04]  /*0440*/  IMAD.WIDE R14, R3, 0x4, R12 ;  /* 0x00000004030e7825 */ /* 0x000fc800078e020c */
[C---:B0-----:R-:W-:Y:S02]  /*0450*/  IMAD.WIDE R16, R3.reuse, 0x4, R14 ;  /* 0x0000000403107825 */ /* 0x041fe400078e020e */
[----:B------:R-:W5:Y:S02]  /*0460*/  LDG.E R14, desc[UR8][R14.64] ;  /* 0x000000080e0e7981 */ /* 0x000f64000c1e1900 */
[----:B------:R-:W-:-:S04]  /*0470*/  IMAD.WIDE R18, R3, 0x4, R16 ;  /* 0x0000000403127825 */ /* 0x000fc800078e0210 */
[C---:B------:R-:W-:Y:S01]  /*0480*/  IMAD.WIDE R20, R3.reuse, 0x4, R18 ;  /* 0x0000000403147825 */ /* 0x040fe200078e0212 */
[----:B------:R0:W5:Y:S04]  /*0490*/  LDG.E R15, desc[UR8][R16.64] ;  /* 0x00000008100f7981 */ /* 0x000168000c1e1900 */
[----:B------:R-:W5:Y:S01]  /*04a0*/  LDG.E R18, desc[UR8][R18.64] ;  /* 0x0000000812127981 */ /* 0x000f62000c1e1900 */
[----:B-1----:R-:W-:-:S03]  /*04b0*/  IMAD.WIDE R12, R3, 0x4, R20 ;  /* 0x00000004030c7825 */ /* 0x002fc600078e0214 */
[----:B------:R1:W5:Y:S01]  /*04c0*/  LDG.E R20, desc[UR8][R20.64] ;  /* 0x0000000814147981 */ /* 0x000362000c1e1900 */
[----:B0-----:R-:W-:-:S03]  /*04d0*/  IMAD.WIDE R16, R3, 0x4, R12 ;  /* 0x0000000403107825 */ /* 0x001fc600078e020c */
[----:B------:R0:W5:Y:S01]  /*04e0*/  LDG.E R19, desc[UR8][R12.64] ;  /* 0x000000080c137981 */ /* 0x000162000c1e1900 */
[C---:B-1----:R-:W-:Y:S02]  /*04f0*/  IMAD R21, R3.reuse, 0x4, R8 ;  /* 0x0000000403157824 */ /* 0x042fe400078e0208 */
[----:B0-----:R-:W-:-:S06]  /*0500*/  IMAD.WIDE R12, R3, 0x4, R16 ;  /* 0x00000004030c7825 */ /* 0x001fcc00078e0210 */
[----:B------:R-:W5:Y:S04]  /*0510*/  LDG.E R12, desc[UR8][R12.64] ;  /* 0x000000080c0c7981 */ /* 0x000f68000c1e1900 */
[----:B--2---:R-:W-:Y:S04]  /*0520*/  STS [R8], R27 ;  /* 0x0000001b08007388 */ /* 0x004fe80000000800 */
[----:B---3--:R0:W-:Y:S04]  /*0530*/  STS [R21], R11 ;  /* 0x0000000b15007388 */ /* 0x0081e80000000800 */
[----:B0-----:R0:W2:Y:S02]  /*0540*/  LDG.E R11, desc[UR8][R16.64] ;  /* 0x00000008100b7981 */ /* 0x0010a4000c1e1900 */
[----:B0-----:R-:W-:-:S04]  /*0550*/  LEA R17, R3, R21, 0x2 ;  /* 0x0000001503117211 */ /* 0x001fc800078e10ff */
[----:B------:R-:W-:-:S05]  /*0560*/  LEA R21, R3, R17, 0x2 ;  /* 0x0000001103157211 */ /* 0x000fca00078e10ff */
[C---:B------:R-:W-:Y:S01]  /*0570*/  IMAD R27, R3.reuse, 0x4, R21 ;  /* 0x00000004031b7824 */ /* 0x040fe200078e0215 */
[----:B----4-:R0:W-:Y:S04]  /*0580*/  STS [R17], R23 ;  /* 0x0000001711007388 */ /* 0x0101e80000000800 */
[----:B------:R-:W-:-:S04]  /*0590*/  LEA R13, R3, R27, 0x2 ;  /* 0x0000001b030d7211 */ /* 0x000fc800078e10ff */
[----:B0-----:R-:W-:-:S05]  /*05a0*/  LEA R23, R3, R13, 0x2 ;  /* 0x0000000d03177211 */ /* 0x001fca00078e10ff */
[C---:B------:R-:W-:Y:S01]  /*05b0*/  IMAD R17, R3.reuse, 0x4, R23 ;  /* 0x0000000403117824 */ /* 0x040fe200078e0217 */
[----:B-----5:R-:W-:Y:S04]  /*05c0*/  STS [R21], R28 ;  /* 0x0000001c15007388 */ /* 0x020fe80000000800 */
[C---:B------:R-:W-:Y:S01]  /*05d0*/  LEA R16, R3.reuse, R17, 0x2 ;  /* 0x0000001103107211 */ /* 0x040fe200078e10ff */
[----:B------:R-:W-:Y:S04]  /*05e0*/  STS [R27], R25 ;  /* 0x000000191b007388 */ /* 0x000fe80000000800 */
[----:B------:R0:W-:Y:S02]  /*05f0*/  STS [R13], R26 ;  /* 0x0000001a0d007388 */ /* 0x0001e40000000800 */
[----:B0-----:R-:W-:-:S05]  /*0600*/  LEA R13, R3, R16, 0x2 ;  /* 0x00000010030d7211 */ /* 0x001fca00078e10ff */
[----:B------:R-:W-:-:S05]  /*0610*/  IMAD R26, R3, 0x4, R13 ;  /* 0x00000004031a7824 */ /* 0x000fca00078e020d */
[C---:B------:R-:W-:Y:S01]  /*0620*/  LEA R21, R3.reuse, R26, 0x2 ;  /* 0x0000001a03157211 */ /* 0x040fe200078e10ff */
[----:B------:R-:W-:Y:S03]  /*0630*/  STS [R23], R24 ;  /* 0x0000001817007388 */ /* 0x000fe60000000800 */
[C---:B------:R-:W-:Y:S01]  /*0640*/  LEA R28, R3.reuse, R21, 0x2 ;  /* 0x00000015031c7211 */ /* 0x040fe200078e10ff */
[----:B------:R0:W-:Y:S04]  /*0650*/  STS [R17], R22 ;  /* 0x0000001611007388 */ /* 0x0001e80000000800 */
[C---:B0-----:R-:W-:Y:S01]  /*0660*/  IMAD R22, R3.reuse, 0x4, R28 ;  /* 0x0000000403167824 */ /* 0x041fe200078e021c */
[----:B------:R0:W-:Y:S04]  /*0670*/  STS [R16], R29 ;  /* 0x0000001d10007388 */ /* 0x0001e80000000800 */
[C---:B------:R-:W-:Y:S01]  /*0680*/  LEA R25, R3.reuse, R22, 0x2 ;  /* 0x0000001603197211 */ /* 0x040fe200078e10ff */
[----:B------:R0:W-:Y:S03]  /*0690*/  STS [R13], R14 ;  /* 0x0000000e0d007388 */ /* 0x0001e60000000800 */
[----:B------:R-:W-:Y:S01]  /*06a0*/  LEA R27, R3, R25, 0x2 ;  /* 0x00000019031b7211 */ /* 0x000fe200078e10ff */
[----:B------:R0:W-:Y:S04]  /*06b0*/  STS [R26], R15 ;  /* 0x0000000f1a007388 */ /* 0x0001e80000000800 */
[----:B------:R0:W-:Y:S01]  /*06c0*/  STS [R21], R18 ;  /* 0x0000001215007388 */ /* 0x0001e20000000800 */
[----:B------:R-:W-:-:S03]  /*06d0*/  VIADD R9, R9, 0x10 ;  /* 0x0000001009097836 */ /* 0x000fc60000000000 */
[----:B------:R0:W-:Y:S04]  /*06e0*/  STS [R28], R20 ;  /* 0x000000141c007388 */ /* 0x0001e80000000800 */
[----:B------:R0:W-:Y:S01]  /*06f0*/  STS [R22], R19 ;  /* 0x0000001316007388 */ /* 0x0001e20000000800 */
[----:B------:R-:W-:Y:S02]  /*0700*/  ISETP.NE.AND P0, PT, R9, RZ, PT ;  /* 0x000000ff0900720c */ /* 0x000fe40003f05270 */
[C---:B------:R-:W-:Y:S02]  /*0710*/  LEA R10, R3.reuse, R10, 0x4 ;  /* 0x0000000a030a7211 */ /* 0x040fe400078e20ff */
[----:B------:R-:W-:Y:S01]  /*0720*/  LEA R8, R3, R8, 0x6 ;  /* 0x0000000803087211 */ /* 0x000fe200078e30ff */
[----:B--2---:R0:W-:Y:S04]  /*0730*/  STS [R25], R11 ;  /* 0x0000000b19007388 */ /* 0x0041e80000000800 */
[----:B------:R0:W-:Y:S04]  /*0740*/  STS [R27], R12 ;  /* 0x0000000c1b007388 */ /* 0x0001e80000000800 */
[----:B------:R-:W-:Y:S05]  /*0750*/  @P0 BRA `(.L_x_3) ;  /* 0xfffffff800ec0947 */ /* 0x000fea000383ffff */
.L_x_2:
[----:B------:R-:W-:Y:S05]  /*0760*/  @!P1 BRA `(.L_x_1) ;  /* 0x0000000400649947 */ /* 0x000fea0003800000 */
[----:B------:R-:W-:Y:S02]  /*0770*/  ISETP.GE.U32.AND P0, PT, R4, 0x8, PT ;  /* 0x000000080400780c */ /* 0x000fe40003f06070 */
[----:B0-----:R-:W-:-:S04]  /*0780*/  LOP3.LUT R22, R5, 0x7, RZ, 0xc0, !PT ;  /* 0x0000000705167812 */ /* 0x001fc800078ec0ff */
[----:B------:R-:W-:-:S07]  /*0790*/  ISETP.NE.AND P1, PT, R22, RZ, PT ;  /* 0x000000ff1600720c */ /* 0x000fce0003f25270 */
[----:B------:R-:W-:Y:S06]  /*07a0*/  @!P0 BRA `(.L_x_4) ;  /* 0x00000000009c8947 */ /* 0x000fec0003800000 */
[----:B------:R-:W0:Y:S01]  /*07b0*/  LDC.64 R24, c[0x0][0x390] ;  /* 0x0000e400ff187b82 */ /* 0x000e220000000a00 */
[----:B------:R-:W-:-:S04]  /*07c0*/  IMAD R9, R6, R3, R7 ;  /* 0x0000000306097224 */ /* 0x000fc800078e0207 */
[----:B0-----:R-:W-:-:S05]  /*07d0*/  IMAD.WIDE R24, R9, 0x4, R24 ;  /* 0x0000000409187825 */ /* 0x001fca00078e0218 */
[----:B------:R-:W2:Y:S01]  /*07e0*/  LDG.E R4, desc[UR8][R24.64] ;  /* 0x0000000818047981 */ /* 0x000ea2000c1e1900 */
[----:B------:R-:W-:-:S04]  /*07f0*/  IMAD.WIDE R20, R3, 0x4, R24 ;  /* 0x0000000403147825 */ /* 0x000fc800078e0218 */
[C---:B------:R-:W-:Y:S02]  /*0800*/  IMAD.WIDE R18, R3.reuse, 0x4, R20 ;  /* 0x0000000403127825 */ /* 0x040fe400078e0214 */
[----:B------:R0:W3:Y:S02]  /*0810*/  LDG.E R20, desc[UR8][R20.64] ;  /* 0x0000000814147981 */ /* 0x0000e4000c1e1900 */
[C---:B------:R-:W-:Y:S02]  /*0820*/  IMAD.WIDE R10, R3.reuse, 0x4, R18 ;  /* 0x00000004030a7825 */ /* 0x040fe400078e0212 */
[----:B------:R1:W4:Y:S02]  /*0830*/  LDG.E R18, desc[UR8][R18.64] ;  /* 0x0000000812127981 */ /* 0x000324000c1e1900 */
[C---:B------:R-:W-:Y:S02]  /*0840*/  IMAD.WIDE R12, R3.reuse, 0x4, R10 ;  /* 0x00000004030c7825 */ /* 0x040fe400078e020a */
[----:B------:R5:W4:Y:S02]  /*0850*/  LDG.E R10, desc[UR8][R10.64] ;  /* 0x000000080a0a7981 */ /* 0x000b24000c1e1900 */
[----:B------:R-:W-:-:S02]  /*0860*/  IMAD.WIDE R8, R3, 0x4, R12 ;  /* 0x0000000403087825 */ /* 0x000fc400078e020c */
[----:B------:R5:W4:Y:S02]  /*0870*/  LDG.E R12, desc[UR8][R12.64] ;  /* 0x000000080c0c7981 */ /* 0x000b24000c1e1900 */
[C---:B------:R-:W-:Y:S02]  /*0880*/  IMAD.WIDE R14, R3.reuse, 0x4, R8 ;  /* 0x00000004030e7825 */ /* 0x040fe400078e0208 */
[----:B------:R5:W4:Y:S02]  /*0890*/  LDG.E R9, desc[UR8][R8.64] ;  /* 0x0000000808097981 */ /* 0x000b24000c1e1900 */
[----:B------:R-:W-:Y:S02]  /*08a0*/  IMAD.WIDE R16, R3, 0x4, R14 ;  /* 0x0000000403107825 */ /* 0x000fe400078e020e */
[----:B------:R5:W4:Y:S04]  /*08b0*/  LDG.E R15, desc[UR8][R14.64] ;  /* 0x000000080e0f7981 */ /* 0x000b28000c1e1900 */
[----:B------:R5:W4:Y:S01]  /*08c0*/  LDG.E R17, desc[UR8][R16.64] ;  /* 0x0000000810117981 */ /* 0x000b22000c1e1900 */
[----:B------:R-:W1:Y:S01]  /*08d0*/  S2UR UR5, SR_CgaCtaId ;  /* 0x00000000000579c3 */ /* 0x000e620000008800 */
[----:B------:R-:W-:Y:S01]  /*08e0*/  UMOV UR4, 0x400 ;  /* 0x0000040000047882 */ /* 0x000fe20000000000 */
[----:B0-----:R-:W-:Y:S01]  /*08f0*/  IMAD R21, R6, R3, R2 ;  /* 0x0000000306157224 */ /* 0x001fe200078e0202 */
[----:B-1----:R-:W-:-:S06]  /*0900*/  ULEA UR4, UR5, UR4, 0x18 ;  /* 0x0000000405047291 */ /* 0x002fcc000f8ec0ff */
[----:B------:R-:W-:-:S05]  /*0910*/  LEA R21, R21, UR4, 0x2 ;  /* 0x0000000415157c11 */ /* 0x000fca000f8e10ff */
[----:B------:R-:W-:-:S05]  /*0920*/  IMAD R19, R3, 0x4, R21 ;  /* 0x0000000403137824 */ /* 0x000fca00078e0215 */
[----:B-----5:R-:W-:-:S04]  /*0930*/  LEA R11, R3, R19, 0x2 ;  /* 0x00000013030b7211 */ /* 0x020fc800078e10ff */
[----:B------:R-:W-:-:S05]  /*0940*/  LEA R13, R3, R11, 0x2 ;  /* 0x0000000b030d7211 */ /* 0x000fca00078e10ff */
[----:B------:R-:W-:-:S05]  /*0950*/  IMAD R8, R3, 0x4, R13 ;  /* 0x0000000403087824 */ /* 0x000fca00078e020d */
[----:B------:R-:W-:-:S04]  /*0960*/  LEA R14, R3, R8, 0x2 ;  /* 0x00000008030e7211 */ /* 0x000fc800078e10ff */
[----:B------:R-:W-:-:S05]  /*0970*/  LEA R16, R3, R14, 0x2 ;  /* 0x0000000e03107211 */ /* 0x000fca00078e10ff */
[----:B------:R-:W-:Y:S01]  /*0980*/  IMAD R24, R3, 0x4, R16 ;  /* 0x0000000403187824 */ /* 0x000fe200078e0210 */
[----:B------:R-:W-:Y:S01]  /*0990*/  IADD3 R6, PT, PT, R6, 0x8, RZ ;  /* 0x0000000806067810 */ /* 0x000fe20007ffe0ff */
[----:B--2---:R0:W-:Y:S04]  /*09a0*/  STS [R21], R4 ;  /* 0x0000000415007388 */ /* 0x0041e80000000800 */
[----:B---3--:R0:W-:Y:S04]  /*09b0*/  STS [R19], R20 ;  /* 0x0000001413007388 */ /* 0x0081e80000000800 */
[----:B----4-:R0:W-:Y:S04]  /*09c0*/  STS [R11], R18 ;  /* 0x000000120b007388 */ /* 0x0101e80000000800 */
[----:B------:R0:W-:Y:S04]  /*09d0*/  STS [R13], R10 ;  /* 0x0000000a0d007388 */ /* 0x0001e80000000800 */
[----:B------:R0:W-:Y:S04]  /*09e0*/  STS [R8], R12 ;  /* 0x0000000c08007388 */ /* 0x0001e80000000800 */
[----:B------:R0:W-:Y:S04]  /*09f0*/  STS [R14], R9 ;  /* 0x000000090e007388 */ /* 0x0001e80000000800 */
[----:B------:R0:W-:Y:S04]  /*0a00*/  STS [R16], R15 ;  /* 0x0000000f10007388 */ /* 0x0001e80000000800 */
[----:B------:R0:W-:Y:S02]  /*0a10*/  STS [R24], R17 ;  /* 0x0000001118007388 */ /* 0x0001e40000000800 */
.L_x_4:
[----:B------:R-:W-:Y:S05]  /*0a20*/  @!P1 BRA `(.L_x_1) ;  /* 0x0000000000b49947 */ /* 0x000fea0003800000 */
[----:B------:R-:W-:Y:S02]  /*0a30*/  ISETP.GE.U32.AND P0, PT, R22, 0x4, PT ;  /* 0x000000041600780c */ /* 0x000fe40003f06070 */
[----:B0-----:R-:W-:-:S04]  /*0a40*/  LOP3.LUT R4, R5, 0x3, RZ, 0xc0, !PT ;  /* 0x0000000305047812 */ /* 0x001fc800078ec0ff */
[----:B------:R-:W-:-:S07]  /*0a50*/  ISETP.NE.AND P1, PT, R4, RZ, PT ;  /* 0x000000ff0400720c */ /* 0x000fce0003f25270 */
[----:B------:R-:W-:Y:S06]  /*0a60*/  @!P0 BRA `(.L_x_5) ;  /* 0x00000000005c8947 */ /* 0x000fec0003800000 */
[----:B------:R-:W0:Y:S01]  /*0a70*/  LDC.64 R8, c[0x0][0x390] ;  /* 0x0000e400ff087b82 */ /* 0x000e220000000a00 */
[----:B------:R-:W-:-:S04]  /*0a80*/  IMAD R7, R6, R3, R7 ;  /* 0x0000000306077224 */ /* 0x000fc800078e0207 */
[----:B0-----:R-:W-:-:S04]  /*0a90*/  IMAD.WIDE R8, R7, 0x4, R8 ;  /* 0x0000000407087825 */ /* 0x001fc800078e0208 */
[C---:B------:R-:W-:Y:S02]  /*0aa0*/  IMAD.WIDE R10, R3.reuse, 0x4, R8 ;  /* 0x00000004030a7825 */ /* 0x040fe400078e0208 */
[----:B------:R0:W2:Y:S02]  /*0ab0*/  LDG.E R8, desc[UR8][R8.64] ;  /* 0x0000000808087981 */ /* 0x0000a4000c1e1900 */
[C---:B------:R-:W-:Y:S02]  /*0ac0*/  IMAD.WIDE R12, R3.reuse, 0x4, R10 ;  /* 0x00000004030c7825 */ /* 0x040fe400078e020a */
[----:B------:R-:W3:Y:S02]  /*0ad0*/  LDG.E R10, desc[UR8][R10.64] ;  /* 0x000000080a0a7981 */ /* 0x000ee4000c1e1900 */
[----:B------:R-:W-:Y:S02]  /*0ae0*/  IMAD.WIDE R14, R3, 0x4, R12 ;  /* 0x00000004030e7825 */ /* 0x000fe400078e020c */
[----:B------:R-:W4:Y:S04]  /*0af0*/  LDG.E R12, desc[UR8][R12.64] ;  /* 0x000000080c0c7981 */ /* 0x000f28000c1e1900 */
[----:B------:R-:W5:Y:S01]  /*0b00*/  LDG.E R14, desc[UR8][R14.64] ;  /* 0x000000080e0e7981 */ /* 0x000f62000c1e1900 */
[----:B------:R-:W1:Y:S01]  /*0b10*/  S2UR UR5, SR_CgaCtaId ;  /* 0x00000000000579c3 */ /* 0x000e620000008800 */
[----:B------:R-:W-:Y:S01]  /*0b20*/  UMOV UR4, 0x400 ;  /* 0x0000040000047882 */ /* 0x000fe20000000000 */
[----:B------:R-:W-:Y:S01]  /*0b30*/  IMAD R7, R6, R3, R2 ;  /* 0x0000000306077224 */ /* 0x000fe200078e0202 */
[----:B-1----:R-:W-:-:S06]  /*0b40*/  ULEA UR4, UR5, UR4, 0x18 ;  /* 0x0000000405047291 */ /* 0x002fcc000f8ec0ff */
[----:B------:R-:W-:-:S04]  /*0b50*/  LEA R7, R7, UR4, 0x2 ;  /* 0x0000000407077c11 */ /* 0x000fc8000f8e10ff */
[----:B------:R-:W-:-:S05]  /*0b60*/  LEA R16, R3, R7, 0x2 ;  /* 0x0000000703107211 */ /* 0x000fca00078e10ff */
[----:B------:R-:W-:-:S05]  /*0b70*/  IMAD R17, R3, 0x4, R16 ;  /* 0x0000000403117824 */ /* 0x000fca00078e0210 */
[----:B0-----:R-:W-:Y:S02]  /*0b80*/  LEA R9, R3, R17, 0x2 ;  /* 0x0000001103097211 */ /* 0x001fe400078e10ff */
[----:B------:R-:W-:Y:S01]  /*0b90*/  IADD3 R6, PT, PT, R6, 0x4, RZ ;  /* 0x0000000406067810 */ /* 0x000fe20007ffe0ff */
[----:B--2---:R0:W-:Y:S04]  /*0ba0*/  STS [R7], R8 ;  /* 0x0000000807007388 */ /* 0x0041e80000000800 */
[----:B---3--:R0:W-:Y:S04]  /*0bb0*/  STS [R16], R10 ;  /* 0x0000000a10007388 */ /* 0x0081e80000000800 */
[----:B----4-:R0:W-:Y:S04]  /*0bc0*/  STS [R17], R12 ;  /* 0x0000000c11007388 */ /* 0x0101e80000000800 */
[----:B-----5:R0:W-:Y:S02]  /*0bd0*/  STS [R9], R14 ;  /* 0x0000000e09007388 */ /* 0x0201e40000000800 */
.L_x_5:
[----:B------:R-:W-:Y:S05]  /*0be0*/  @!P1 BRA `(.L_x_1) ;  /* 0x0000000000449947 */ /* 0x000fea0003800000 */
[----:B------:R-:W1:Y:S01]  /*0bf0*/  S2UR UR5, SR_CgaCtaId ;  /* 0x00000000000579c3 */ /* 0x000e620000008800 */
[----:B------:R-:W-:Y:S01]  /*0c00*/  UMOV UR4, 0x400 ;  /* 0x0000040000047882 */ /* 0x000fe20000000000 */
[-C--:B0-----:R-:W-:Y:S02]  /*0c10*/  IMAD R7, R6, R3.reuse, R2 ;  /* 0x0000000306077224 */ /* 0x081fe400078e0202 */
[----:B------:R-:W-:Y:S02]  /*0c20*/  IMAD R6, R5, UR7, R6 ;  /* 0x0000000705067c24 */ /* 0x000fe4000f8e0206 */
[----:B------:R-:W-:Y:S02]  /*0c30*/  IMAD.MOV R11, RZ, RZ, -R4 ;  /* 0x000000ffff0b7224 */ /* 0x000fe400078e0a04 */
[----:B------:R-:W0:Y:S01]  /*0c40*/  LDC.64 R8, c[0x0][0x390] ;  /* 0x0000e400ff087b82 */ /* 0x000e220000000a00 */
[----:B------:R-:W-:Y:S01]  /*0c50*/  IMAD R10, R6, R3, R2 ;  /* 0x00000003060a7224 */ /* 0x000fe200078e0202 */
[----:B-1----:R-:W-:-:S06]  /*0c60*/  ULEA UR4, UR5, UR4, 0x18 ;  /* 0x0000000405047291 */ /* 0x002fcc000f8ec0ff */
[----:B------:R-:W-:-:S07]  /*0c70*/  LEA R4, R7, UR4, 0x2 ;  /* 0x0000000407047c11 */ /* 0x000fce000f8e10ff */
.L_x_6:
[----:B0-----:R-:W-:-:S06]  /*0c80*/  IMAD.WIDE R6, R10, 0x4, R8 ;  /* 0x000000040a067825 */ /* 0x001fcc00078e0208 */
[----:B------:R-:W2:Y:S01]  /*0c90*/  LDG.E R7, desc[UR8][R6.64] ;  /* 0x0000000806077981 */ /* 0x000ea2000c1e1900 */
[----:B------:R-:W-:Y:S02]  /*0ca0*/  IADD3 R11, PT, PT, R11, 0x1, RZ ;  /* 0x000000010b0b7810 */ /* 0x000fe40007ffe0ff */
[----:B------:R-:W-:Y:S02]  /*0cb0*/  IADD3 R10, PT, PT, R10, R3, RZ ;  /* 0x000000030a0a7210 */ /* 0x000fe40007ffe0ff */
[----:B------:R-:W-:Y:S01]  /*0cc0*/  ISETP.NE.AND P0, PT, R11, RZ, PT ;  /* 0x000000ff0b00720c */ /* 0x000fe20003f05270 */
[----:B--2---:R0:W-:Y:S02]  /*0cd0*/  STS [R4], R7 ;  /* 0x0000000704007388 */ /* 0x0041e40000000800 */
[----:B0-----:R-:W-:-:S10]  /*0ce0*/  IMAD R4, R3, 0x4, R4 ;  /* 0x0000000403047824 */ /* 0x001fd400078e0204 */
[----:B------:R-:W-:Y:S05]  /*0cf0*/  @P0 BRA `(.L_x_6) ;  /* 0xfffffffc00e00947 */ /* 0x000fea000383ffff */
.L_x_1:
[----:B------:R-:W-:Y:S05]  /*0d00*/  BSYNC.RECONVERGENT B0 ;  /* 0x0000000000007941 */ /* 0x000fea0003800200 */
.L_x_0:
[----:B------:R-:W-:Y:S01]  /*0d10*/  BAR.SYNC.DEFER_BLOCKING 0x0 ;  /* 0x0000000000007b1d */ /* 0x000fe20000010000 */
[----:B------:R-:W-:-:S13]  /*0d20*/  ISETP.GE.AND P0, PT, R2, R5, PT ;  /* 0x000000050200720c */ /* 0x000fda0003f06270 */
[----:B------:R-:W-:Y:S05]  /*0d30*/  @P0 EXIT ;  /* 0x000000000000094d */ /* 0x000fea0003800000 */
[----:B0-----:R-:W0:Y:S01]  /*0d40*/  LDC.64 R20, c[0x0][0x398] ;  /* 0x0000e600ff147b82 */ /* 0x001e220000000a00 */
[----:B------:R-:W-:-:S04]  /*0d50*/  IMAD R7, R5, UR7, R2 ;  /* 0x0000000705077c24 */ /* 0x000fc8000f8e0202 */
[----:B0-----:R-:W-:-:S06]  /*0d60*/  IMAD.WIDE.U32 R20, R7, 0x4, R20 ;  /* 0x0000000407147825 */ /* 0x001fcc00078e0014 */
[----:B------:R0:W5:Y:S01]  /*0d70*/  LDG.E R20, desc[UR8][R20.64] ;  /* 0x0000000814147981 */ /* 0x000162000c1e1900 */
[----:B------:R-:W-:-:S13]  /*0d80*/  ISETP.GE.AND P0, PT, R3, 0x1, PT ;  /* 0x000000010300780c */ /* 0x000fda0003f06270 */
[----:B0-----:R-:W-:Y:S05]  /*0d90*/  @!P0 BRA `(.L_x_7) ;  /* 0x0000000800a88947 */ /* 0x001fea0003800000 */
[C---:B------:R-:W-:Y:S01]  /*0da0*/  IADD3 R4, PT, PT, R3.reuse, -0x1, RZ ;  /* 0xffffffff03047810 */ /* 0x040fe20007ffe0ff */
[----:B------:R-:W-:Y:S01]  /*0db0*/  HFMA2 R9, -RZ, RZ, 0, 0 ;  /* 0x00000000ff097431 */ /* 0x000fe200000001ff */
[C---:B------:R-:W-:Y:S01]  /*0dc0*/  LOP3.LUT R26, R3.reuse, 0xf, RZ, 0xc0, !PT ;  /* 0x0000000f031a7812 */ /* 0x040fe200078ec0ff */
[----:B------:R-:W-:Y:S01]  /*0dd0*/  IMAD R2, R2, R3, RZ ;  /* 0x0000000302027224 */ /* 0x000fe200078e02ff */
[----:B------:R-:W-:Y:S01]  /*0de0*/  ISETP.GE.U32.AND P1, PT, R4, 0xf, PT ;  /* 0x0000000f0400780c */ /* 0x000fe20003f26070 */
[----:B------:R-:W-:Y:S01]  /*0df0*/  IMAD R6, R3, UR6, RZ ;  /* 0x0000000603067c24 */ /* 0x000fe2000f8e02ff */
[----:B------:R-:W-:-:S11]  /*0e00*/  ISETP.NE.AND P0, PT, R26, RZ, PT ;  /* 0x000000ff1a00720c */ /* 0x000fd60003f05270 */
[----:B------:R-:W-:Y:S05]  /*0e10*/  @!P1 BRA `(.L_x_8) ;  /* 0x0000000400049947 */ /* 0x000fea0003800000 */
[----:B------:R-:W0:Y:S01]  /*0e20*/  S2UR UR5, SR_CgaCtaId ;  /* 0x00000000000579c3 */ /* 0x000e220000008800 */
[----:B------:R-:W-:Y:S01]  /*0e30*/  UMOV UR4, 0x400 ;  /* 0x0000040000047882 */ /* 0x000fe20000000000 */
[----:B------:R-:W-:-:S05]  /*0e40*/  LOP3.LUT R9, R3, 0x7ffffff0, RZ, 0xc0, !PT ;  /* 0x7ffffff003097812 */ /* 0x000fca00078ec0ff */
[----:B------:R-:W-:Y:S01]  /*0e50*/  IMAD.MOV R10, RZ, RZ, -R9 ;  /* 0x000000ffff0a7224 */ /* 0x000fe200078e0a09 */
[----:B------:R-:W1:Y:S01]  /*0e60*/  LDC.64 R4, c[0x0][0x380] ;  /* 0x0000e000ff047b82 */ /* 0x000e620000000a00 */
[----:B0-----:R-:W-:-:S06]  /*0e70*/  ULEA UR4, UR5, UR4, 0x18 ;  /* 0x0000000405047291 */ /* 0x001fcc000f8ec0ff */
[----:B------:R-:W-:Y:S01]  /*0e80*/  LEA R8, R2, UR4, 0x2 ;  /* 0x0000000402087c11 */ /* 0x000fe2000f8e10ff */
[----:B-1----:R-:W-:-:S03]  /*0e90*/  IMAD.WIDE.U32 R4, R6, 0x4, R4 ;  /* 0x0000000406047825 */ /* 0x002fc600078e0004 */
[----:B------:R-:W-:Y:S02]  /*0ea0*/  IADD3 R8, PT, PT, R8, 0x20, RZ ;  /* 0x0000002008087810 */ /* 0x000fe40007ffe0ff */
[----:B------:R-:W-:-:S04]  /*0eb0*/  IADD3 R4, P1, PT, R4, 0x20, RZ ;  /* 0x0000002004047810 */ /* 0x000fc80007f3e0ff */
[----:B------:R-:W-:-:S09]  /*0ec0*/  IADD3.X R5, PT, PT, RZ, R5, RZ, P1, !PT ;  /* 0x00000005ff057210 */ /* 0x000fd20000ffe4ff */
.L_x_9:
[----:B------:R-:W2:Y:S04]  /*0ed0*/  LDG.E R16, desc[UR8][R4.64+-0x20] ;  /* 0xffffe00804107981 */ /* 0x000ea8000c1e1900 */
[----:B------:R-:W3:Y:S04]  /*0ee0*/  LDG.E R28, desc[UR8][R4.64+-0x1c] ;  /* 0xffffe408041c7981 */ /* 0x000ee8000c1e1900 */
[----:B------:R-:W4:Y:S04]  /*0ef0*/  LDG.E R24, desc[UR8][R4.64+-0x18] ;  /* 0xffffe80804187981 */ /* 0x000f28000c1e1900 */
[----:B------:R-:W4:Y:S04]  /*0f00*/  LDG.E R22, desc[UR8][R4.64+-0x14] ;  /* 0xffffec0804167981 */ /* 0x000f28000c1e1900 */
[----:B------:R-:W4:Y:S04]  /*0f10*/  LDG.E R23, desc[UR8][R4.64+-0x10] ;  /* 0xfffff00804177981 */ /* 0x000f28000c1e1900 */
[----:B------:R-:W4:Y:S04]  /*0f20*/  LDG.E R21, desc[UR8][R4.64+-0xc] ;  /* 0xfffff40804157981 */ /* 0x000f28000c1e1900 */
[----:B------:R-:W4:Y:S04]  /*0f30*/  LDG.E R15, desc[UR8][R4.64+-0x8] ;  /* 0xfffff808040f7981 */ /* 0x000f28000c1e1900 */
[----:B------:R-:W4:Y:S04]  /*0f40*/  LDG.E R13, desc[UR8][R4.64+-0x4] ;  /* 0xfffffc08040d7981 */ /* 0x000f28000c1e1900 */
[----:B------:R-:W2:Y:S04]  /*0f50*/  LDS R17, [R8+-0x20] ;  /* 0xffffe00008117984 */ /* 0x000ea80000000800 */
[----:B------:R-:W3:Y:S04]  /*0f60*/  LDS R27, [R8+-0x1c] ;  /* 0xffffe400081b7984 */ /* 0x000ee80000000800 */
[----:B------:R-:W4:Y:S04]  /*0f70*/  LDG.E R12, desc[UR8][R4.64] ;  /* 0x00000008040c7981 */ /* 0x000f28000c1e1900 */
[----:B------:R-:W4:Y:S04]  /*0f80*/  LDG.E R11, desc[UR8][R4.64+0x4] ;  /* 0x00000408040b7981 */ /* 0x000f28000c1e1900 */
[----:B------:R-:W4:Y:S04]  /*0f90*/  LDG.E R14, desc[UR8][R4.64+0x8] ;  /* 0x00000808040e7981 */ /* 0x000f28000c1e1900 */
[----:B------:R-:W4:Y:S04]  /*0fa0*/  LDG.E R19, desc[UR8][R4.64+0xc] ;  /* 0x00000c0804137981 */ /* 0x000f28000c1e1900 */
[----:B------:R-:W4:Y:S04]  /*0fb0*/  LDG.E R18, desc[UR8][R4.64+0x10] ;  /* 0x0000100804127981 */ /* 0x000f28000c1e1900 */
[----:B------:R-:W4:Y:S01]  /*0fc0*/  LDS R25, [R8+-0x18] ;  /* 0xffffe80008197984 */ /* 0x000f220000000800 */
[----:B--2--5:R-:W-:-:S03]  /*0fd0*/  FFMA R16, R17, R16, R20 ;  /* 0x0000001011107223 */ /* 0x024fc60000000014 */
[----:B------:R-:W2:Y:S01]  /*0fe0*/  LDG.E R17, desc[UR8][R4.64+0x14] ;  /* 0x0000140804117981 */ /* 0x000ea2000c1e1900 */
[----:B---3--:R-:W-:-:S03]  /*0ff0*/  FFMA R28, R27, R28, R16 ;  /* 0x0000001c1b1c7223 */ /* 0x008fc60000000010 */
[----:B------:R-:W3:Y:S04]  /*1000*/  LDG.E R16, desc[UR8][R4.64+0x18] ;  /* 0x0000180804107981 */ /* 0x000ee8000c1e1900 */
[----:B------:R0:W3:Y:S01]  /*1010*/  LDG.E R20, desc[UR8][R4.64+0x1c] ;  /* 0x00001c0804147981 */ /* 0x0000e2000c1e1900 */
[----:B----4-:R-:W-:-:S03]  /*1020*/  FFMA R25, R25, R24, R28 ;  /* 0x0000001819197223 */ /* 0x010fc6000000001c */
[----:B------:R-:W1:Y:S04]  /*1030*/  LDS R24, [R8+-0x14] ;  /* 0xffffec0008187984 */ /* 0x000e680000000800 */
[----:B------:R-:W-:Y:S01]  /*1040*/  LDS R27, [R8+-0xc] ;  /* 0xfffff400081b7984 */ /* 0x000fe20000000800 */
[----:B-1----:R-:W-:-:S03]  /*1050*/  FFMA R22, R24, R22, R25 ;  /* 0x0000001618167223 */ /* 0x002fc60000000019 */
[----:B------:R-:W1:Y:S04]  /*1060*/  LDS R25, [R8+-0x10] ;  /* 0xfffff00008197984 */ /* 0x000e680000000800 */
[----:B------:R-:W-:Y:S01]  /*1070*/  LDS R24, [R8+-0x4] ;  /* 0xfffffc0008187984 */ /* 0x000fe20000000800 */
[----:B-1----:R-:W-:-:S03]  /*1080*/  FFMA R22, R25, R23, R22 ;  /* 0x0000001719167223 */ /* 0x002fc60000000016 */
[----:B------:R-:W1:Y:S01]  /*1090*/  LDS R23, [R8+-0x8] ;  /* 0xfffff80008177984 */ /* 0x000e620000000800 */
[----:B------:R-:W-:-:S03]  /*10a0*/  FFMA R28, R27, R21, R22 ;  /* 0x000000151b1c7223 */ /* 0x000fc60000000016 */
[----:B------:R-:W4:Y:S04]  /*10b0*/  LDS R21, [R8] ;  /* 0x0000000008157984 */ /* 0x000f280000000800 */
[----:B------:R-:W0:Y:S01]  /*10c0*/  LDS R22, [R8+0x4] ;  /* 0x0000040008167984 */ /* 0x000e220000000800 */
[----:B-1----:R-:W-:-:S03]  /*10d0*/  FFMA R23, R23, R15, R28 ;  /* 0x0000000f17177223 */ /* 0x002fc6000000001c */
[----:B------:R-:W1:Y:S04]  /*10e0*/  LDS R15, [R8+0x8] ;  /* 0x00000800080f7984 */ /* 0x000e680000000800 */
[----:B------:R-:W1:Y:S01]  /*10f0*/  LDS R28, [R8+0xc] ;  /* 0x00000c00081c7984 */ /* 0x000e620000000800 */
[----:B------:R-:W-:-:S03]  /*1100*/  FFMA R23, R24, R13, R23 ;  /* 0x0000000d18177223 */ /* 0x000fc60000000017 */
[----:B------:R-:W1:Y:S01]  /*1110*/  LDS R13, [R8+0x10] ;  /* 0x00001000080d7984 */ /* 0x000e620000000800 */
[----:B----4-:R-:W-:-:S03]  /*1120*/  FFMA R25, R21, R12, R23 ;  /* 0x0000000c15197223 */ /* 0x010fc60000000017 */
[----:B------:R-:W2:Y:S04]  /*1130*/  LDS R24, [R8+0x14] ;  /* 0x0000140008187984 */ /* 0x000ea80000000800 */
[----:B------:R-:W3:Y:S04]  /*1140*/  LDS R23, [R8+0x18] ;  /* 0x0000180008177984 */ /* 0x000ee80000000800 */
[----:B------:R4:W3:Y:S01]  /*1150*/  LDS R21, [R8+0x1c] ;  /* 0x00001c0008157984 */ /* 0x0008e20000000800 */
[----:B0-----:R-:W-:Y:S01]  /*1160*/  FFMA R22, R22, R11, R25 ;  /* 0x0000000b16167223 */ /* 0x001fe20000000019 */
[----:B------:R-:W-:-:S04]  /*1170*/  IADD3 R10, PT, PT, R10, 0x10, RZ ;  /* 0x000000100a0a7810 */ /* 0x000fc80007ffe0ff */
[----:B------:R-:W-:Y:S01]  /*1180*/  ISETP.NE.AND P1, PT, R10, RZ, PT ;  /* 0x000000ff0a00720c */ /* 0x000fe20003f25270 */
[----:B-1----:R-:W-:-:S04]  /*1190*/  FFMA R15, R15, R14, R22 ;  /* 0x0000000e0f0f7223 */ /* 0x002fc80000000016 */
[----:B------:R-:W-:-:S04]  /*11a0*/  FFMA R28, R28, R19, R15 ;  /* 0x000000131c1c7223 */ /* 0x000fc8000000000f */
[----:B------:R-:W-:Y:S01]  /*11b0*/  FFMA R13, R13, R18, R28 ;  /* 0x000000120d0d7223 */ /* 0x000fe2000000001c */
[----:B------:R-:W-:Y:S02]  /*11c0*/  IADD3 R4, P2, PT, R4, 0x40, RZ ;  /* 0x0000004004047810 */ /* 0x000fe40007f5e0ff */
[----:B----4-:R-:W-:-:S03]  /*11d0*/  IADD3 R8, PT, PT, R8, 0x40, RZ ;  /* 0x0000004008087810 */ /* 0x010fc60007ffe0ff */
[----:B------:R-:W-:Y:S02]  /*11e0*/  IMAD.X R5, RZ, RZ, R5, P2 ;  /* 0x000000ffff057224 */ /* 0x000fe400010e0605 */
[----:B--2---:R-:W-:-:S04]  /*11f0*/  FFMA R24, R24, R17, R13 ;  /* 0x0000001118187223 */ /* 0x004fc8000000000d */
[----:B---3--:R-:W-:-:S04]  /*1200*/  FFMA R16, R23, R16, R24 ;  /* 0x0000001017107223 */ /* 0x008fc80000000018 */
[----:B------:R-:W-:Y:S01]  /*1210*/  FFMA R20, R21, R20, R16 ;  /* 0x0000001415147223 */ /* 0x000fe20000000010 */
[----:B------:R-:W-:Y:S06]  /*1220*/  @P1 BRA `(.L_x_9) ;  /* 0xfffffffc00281947 */ /* 0x000fec000383ffff */
.L_x_8:
[----:B------:R-:W-:Y:S05]  /*1230*/  @!P0 BRA `(.L_x_7) ;  /* 0x0000000400808947 */ /* 0x000fea0003800000 */
[----:B------:R-:W-:Y:S02]  /*1240*/  ISETP.GE.U32.AND P1, PT, R26, 0x8, PT ;  /* 0x000000081a00780c */ /* 0x000fe40003f26070 */
[----:B------:R-:W-:-:S04]  /*1250*/  LOP3.LUT R18, R3, 0x7, RZ, 0xc0, !PT ;  /* 0x0000000703127812 */ /* 0x000fc800078ec0ff */
[----:B------:R-:W-:-:S07]  /*1260*/  ISETP.NE.AND P0, PT, R18, RZ, PT ;  /* 0x000000ff1200720c */ /* 0x000fce0003f05270 */
[----:B------:R-:W-:Y:S06]  /*1270*/  @!P1 BRA `(.L_x_10) ;  /* 0x0000000000989947 */ /* 0x000fec0003800000 */
[----:B------:R-:W0:Y:S01]  /*1280*/  LDC.64 R4, c[0x0][0x380] ;  /* 0x0000e000ff047b82 */ /* 0x000e220000000a00 */
[CC--:B------:R-:W-:Y:S02]  /*1290*/  IADD3 R8, P1, PT, R6.reuse, R9.reuse, RZ ;  /* 0x0000000906087210 */ /* 0x0c0fe40007f3e0ff */
[----:B------:R-:W-:Y:S02]  /*12a0*/  IADD3 R11, PT, PT, R6, R9, RZ ;  /* 0x00000009060b7210 */ /* 0x000fe40007ffe0ff */
[----:B------:R-:W-:-:S03]  /*12b0*/  IADD3.X R10, PT, PT, RZ, RZ, RZ, P1, !PT ;  /* 0x000000ffff0a7210 */ /* 0x000fc60000ffe4ff */
[----:B------:R-:W1:Y:S01]  /*12c0*/  LDC.64 R16, c[0x0][0x380] ;  /* 0x0000e000ff107b82 */ /* 0x000e620000000a00 */
[----:B0-----:R-:W-:-:S04]  /*12d0*/  LEA R4, P1, R8, R4, 0x2 ;  /* 0x0000000408047211 */ /* 0x001fc800078210ff */
[----:B------:R-:W-:Y:S01]  /*12e0*/  LEA.HI.X R5, R8, R5, R10, 0x2, P1 ;  /* 0x0000000508057211 */ /* 0x000fe200008f140a */
[----:B-1----:R-:W-:-:S04]  /*12f0*/  IMAD.WIDE.U32 R16, R11, 0x4, R16 ;  /* 0x000000040b107825 */ /* 0x002fc800078e0010 */
[----:B------:R-:W2:Y:S04]  /*1300*/  LDG.E R21, desc[UR8][R4.64+0x4] ;  /* 0x0000040804157981 */ /* 0x000ea8000c1e1900 */
[----:B------:R0:W3:Y:S04]  /*1310*/  LDG.E R19, desc[UR8][R16.64] ;  /* 0x0000000810137981 */ /* 0x0000e8000c1e1900 */
[----:B------:R-:W4:Y:S04]  /*1320*/  LDG.E R14, desc[UR8][R4.64+0x8] ;  /* 0x00000808040e7981 */ /* 0x000f28000c1e1900 */
[----:B------:R-:W4:Y:S04]  /*1330*/  LDG.E R12, desc[UR8][R4.64+0xc] ;  /* 0x00000c08040c7981 */ /* 0x000f28000c1e1900 */
[----:B------:R-:W4:Y:S04]  /*1340*/  LDG.E R11, desc[UR8][R4.64+0x10] ;  /* 0x00001008040b7981 */ /* 0x000f28000c1e1900 */
[----:B------:R-:W4:Y:S04]  /*1350*/  LDG.E R10, desc[UR8][R4.64+0x14] ;  /* 0x00001408040a7981 */ /* 0x000f28000c1e1900 */
[----:B------:R-:W4:Y:S04]  /*1360*/  LDG.E R8, desc[UR8][R4.64+0x18] ;  /* 0x0000180804087981 */ /* 0x000f28000c1e1900 */
[----:B------:R1:W4:Y:S01]  /*1370*/  LDG.E R13, desc[UR8][R4.64+0x1c] ;  /* 0x00001c08040d7981 */ /* 0x000322000c1e1900 */
[----:B------:R-:W0:Y:S01]  /*1380*/  S2UR UR5, SR_CgaCtaId ;  /* 0x00000000000579c3 */ /* 0x000e220000008800 */
[----:B------:R-:W-:Y:S01]  /*1390*/  UMOV UR4, 0x400 ;  /* 0x0000040000047882 */ /* 0x000fe20000000000 */
[----:B------:R-:W-:Y:S01]  /*13a0*/  IMAD.IADD R15, R2, 0x1, R9 ;  /* 0x00000001020f7824 */ /* 0x000fe200078e0209 */
[----:B0-----:R-:W-:-:S06]  /*13b0*/  ULEA UR4, UR5, UR4, 0x18 ;  /* 0x0000000405047291 */ /* 0x001fcc000f8ec0ff */
[----:B------:R-:W-:-:S05]  /*13c0*/  LEA R16, R15, UR4, 0x2 ;  /* 0x000000040f107c11 */ /* 0x000fca000f8e10ff */
[----:B------:R-:W3:Y:S04]  /*13d0*/  LDS R17, [R16] ;  /* 0x0000000010117984 */ /* 0x000ee80000000800 */
[----:B------:R-:W2:Y:S04]  /*13e0*/  LDS R22, [R16+0x4] ;  /* 0x0000040010167984 */ /* 0x000ea80000000800 */
[----:B------:R-:W4:Y:S04]  /*13f0*/  LDS R24, [R16+0x8] ;  /* 0x0000080010187984 */ /* 0x000f280000000800 */
[----:B------:R-:W0:Y:S04]  /*1400*/  LDS R26, [R16+0xc] ;  /* 0x00000c00101a7984 */ /* 0x000e280000000800 */
[----:B------:R-:W0:Y:S04]  /*1410*/  LDS R23, [R16+0x10] ;  /* 0x0000100010177984 */ /* 0x000e280000000800 */
[----:B------:R-:W0:Y:S04]  /*1420*/  LDS R15, [R16+0x14] ;  /* 0x00001400100f7984 */ /* 0x000e280000000800 */
[----:B-1----:R-:W1:Y:S04]  /*1430*/  LDS R5, [R16+0x18] ;  /* 0x0000180010057984 */ /* 0x002e680000000800 */
[----:B------:R-:W1:Y:S01]  /*1440*/  LDS R4, [R16+0x1c] ;  /* 0x00001c0010047984 */ /* 0x000e620000000800 */
[----:B------:R-:W-:Y:S01]  /*1450*/  IADD3 R9, PT, PT, R9, 0x8, RZ ;  /* 0x0000000809097810 */ /* 0x000fe20007ffe0ff */
[----:B---3-5:R-:W-:-:S04]  /*1460*/  FFMA R17, R17, R19, R20 ;  /* 0x0000001311117223 */ /* 0x028fc80000000014 */
[----:B--2---:R-:W-:-:S04]  /*1470*/  FFMA R17, R22, R21, R17 ;  /* 0x0000001516117223 */ /* 0x004fc80000000011 */
[----:B----4-:R-:W-:-:S04]  /*1480*/  FFMA R17, R24, R14, R17 ;  /* 0x0000000e18117223 */ /* 0x010fc80000000011 */
[----:B0-----:R-:W-:-:S04]  /*1490*/  FFMA R12, R26, R12, R17 ;  /* 0x0000000c1a0c7223 */ /* 0x001fc80000000011 */
[----:B------:R-:W-:-:S04]  /*14a0*/  FFMA R12, R23, R11, R12 ;  /* 0x0000000b170c7223 */ /* 0x000fc8000000000c */
[----:B------:R-:W-:-:S04]  /*14b0*/  FFMA R10, R15, R10, R12 ;  /* 0x0000000a0f0a7223 */ /* 0x000fc8000000000c */
[----:B-1----:R-:W-:-:S04]  /*14c0*/  FFMA R5, R5, R8, R10 ;  /* 0x0000000805057223 */ /* 0x002fc8000000000a */
[----:B------:R-:W-:-:S07]  /*14d0*/  FFMA R20, R4, R13, R5 ;  /* 0x0000000d04147223 */ /* 0x000fce0000000005 */
.L_x_10:
[----:B------:R-:W-:Y:S05]  /*14e0*/  @!P0 BRA `(.L_x_7) ;  /* 0x0000000000d48947 */ /* 0x000fea0003800000 */
[----:B------:R-:W-:Y:S02]  /*14f0*/  ISETP.GE.U32.AND P1, PT, R18, 0x4, PT ;  /* 0x000000041200780c */ /* 0x000fe40003f26070 */
[----:B------:R-:W-:-:S04]  /*1500*/  LOP3.LUT R3, R3, 0x3, RZ, 0xc0, !PT ;  /* 0x0000000303037812 */ /* 0x000fc800078ec0ff */
[----:B------:R-:W-:-:S07]  /*1510*/  ISETP.NE.AND P0, PT, R3, RZ, PT ;  /* 0x000000ff0300720c */ /* 0x000fce0003f05270 */
[----:B------:R-:W-:Y:S06]  /*1520*/  @!P1 BRA `(.L_x_11) ;  /* 0x0000000000689947 */ /* 0x000fec0003800000 */
[----:B------:R-:W0:Y:S01]  /*1530*/  LDC.64 R10, c[0x0][0x380] ;  /* 0x0000e000ff0a7b82 */ /* 0x000e220000000a00 */
[CC--:B------:R-:W-:Y:S02]  /*1540*/  IADD3 R5, PT, PT, R6.reuse, R9.reuse, RZ ;  /* 0x0000000906057210 */ /* 0x0c0fe40007ffe0ff */
[----:B------:R-:W-:-:S04]  /*1550*/  IADD3 R8, P1, PT, R6, R9, RZ ;  /* 0x0000000906087210 */ /* 0x000fc80007f3e0ff */
[----:B------:R-:W-:Y:S01]  /*1560*/  IADD3.X R12, PT, PT, RZ, RZ, RZ, P1, !PT ;  /* 0x000000ffff0c7210 */ /* 0x000fe20000ffe4ff */
[----:B------:R-:W1:Y:S01]  /*1570*/  LDC.64 R14, c[0x0][0x380] ;  /* 0x0000e000ff0e7b82 */ /* 0x000e620000000a00 */
[----:B0-----:R-:W-:-:S06]  /*1580*/  IMAD.WIDE.U32 R10, R5, 0x4, R10 ;  /* 0x00000004050a7825 */ /* 0x001fcc00078e000a */
[----:B------:R0:W2:Y:S01]  /*1590*/  LDG.E R10, desc[UR8][R10.64] ;  /* 0x000000080a0a7981 */ /* 0x0000a2000c1e1900 */
[----:B-1----:R-:W-:-:S04]  /*15a0*/  LEA R4, P1, R8, R14, 0x2 ;  /* 0x0000000e08047211 */ /* 0x002fc800078210ff */
[----:B------:R-:W-:-:S05]  /*15b0*/  LEA.HI.X R5, R8, R15, R12, 0x2, P1 ;  /* 0x0000000f08057211 */ /* 0x000fca00008f140c */
[----:B------:R-:W3:Y:S04]  /*15c0*/  LDG.E R12, desc[UR8][R4.64+0x4] ;  /* 0x00000408040c7981 */ /* 0x000ee8000c1e1900 */
[----:B------:R-:W4:Y:S04]  /*15d0*/  LDG.E R14, desc[UR8][R4.64+0x8] ;  /* 0x00000808040e7981 */ /* 0x000f28000c1e1900 */
[----:B------:R-:W4:Y:S01]  /*15e0*/  LDG.E R16, desc[UR8][R4.64+0xc] ;  /* 0x00000c0804107981 */ /* 0x000f22000c1e1900 */
[----:B------:R-:W1:Y:S01]  /*15f0*/  S2UR UR5, SR_CgaCtaId ;  /* 0x00000000000579c3 */ /* 0x000e620000008800 */
[----:B------:R-:W-:Y:S01]  /*1600*/  UMOV UR4, 0x400 ;  /* 0x0000040000047882 */ /* 0x000fe20000000000 */
[----:B------:R-:W-:Y:S01]  /*1610*/  IMAD.IADD R8, R2, 0x1, R9 ;  /* 0x0000000102087824 */ /* 0x000fe200078e0209 */
[----:B-1----:R-:W-:-:S06]  /*1620*/  ULEA UR4, UR5, UR4, 0x18 ;  /* 0x0000000405047291 */ /* 0x002fcc000f8ec0ff */
[----:B------:R-:W-:-:S05]  /*1630*/  LEA R8, R8, UR4, 0x2 ;  /* 0x0000000408087c11 */ /* 0x000fca000f8e10ff */
[----:B------:R-:W2:Y:S04]  /*1640*/  LDS R13, [R8] ;  /* 0x00000000080d7984 */ /* 0x000ea80000000800 */
[----:B------:R-:W3:Y:S04]  /*1650*/  LDS R15, [R8+0x4] ;  /* 0x00000400080f7984 */ /* 0x000ee80000000800 */
[----:B0-----:R-:W4:Y:S04]  /*1660*/  LDS R11, [R8+0x8] ;  /* 0x00000800080b7984 */ /* 0x001f280000000800 */
[----:B------:R-:W0:Y:S01]  /*1670*/  LDS R17, [R8+0xc] ;  /* 0x00000c0008117984 */ /* 0x000e220000000800 */
[----:B------:R-:W-:Y:S01]  /*1680*/  IADD3 R9, PT, PT, R9, 0x4, RZ ;  /* 0x0000000409097810 */ /* 0x000fe20007ffe0ff */
[----:B--2--5:R-:W-:-:S04]  /*1690*/  FFMA R10, R13, R10, R20 ;  /* 0x0000000a0d0a7223 */ /* 0x024fc80000000014 */
[----:B---3--:R-:W-:-:S04]  /*16a0*/  FFMA R10, R15, R12, R10 ;  /* 0x0000000c0f0a7223 */ /* 0x008fc8000000000a */
[----:B----4-:R-:W-:-:S04]  /*16b0*/  FFMA R10, R11, R14, R10 ;  /* 0x0000000e0b0a7223 */ /* 0x010fc8000000000a */
[----:B0-----:R-:W-:-:S07]  /*16c0*/  FFMA R20, R17, R16, R10 ;  /* 0x0000001011147223 */ /* 0x001fce000000000a */
.L_x_11:
[----:B------:R-:W-:Y:S05]  /*16d0*/  @!P0 BRA `(.L_x_7) ;  /* 0x0000000000588947 */ /* 0x000fea0003800000 */
[----:B------:R-:W0:Y:S01]  /*16e0*/  LDC.64 R4, c[0x0][0x380] ;  /* 0x0000e000ff047b82 */ /* 0x000e220000000a00 */
[-C--:B------:R-:W-:Y:S01]  /*16f0*/  IADD3 R11, PT, PT, R6, R9.reuse, RZ ;  /* 0x00000009060b7210 */ /* 0x080fe20007ffe0ff */
[----:B------:R-:W-:Y:S01]  /*1700*/  UMOV UR4, 0x400 ;  /* 0x0000040000047882 */ /* 0x000fe20000000000 */
[----:B------:R-:W-:-:S05]  /*1710*/  IADD3 R2, PT, PT, R2, R9, RZ ;  /* 0x0000000902027210 */ /* 0x000fca0007ffe0ff */
[----:B------:R-:W1:Y:S01]  /*1720*/  S2UR UR5, SR_CgaCtaId ;  /* 0x00000000000579c3 */ /* 0x000e620000008800 */
[----:B0-----:R-:W-:-:S04]  /*1730*/  IMAD.WIDE.U32 R4, R11, 0x4, R4 ;  /* 0x000000040b047825 */ /* 0x001fc800078e0004 */
[----:B------:R-:W-:Y:S01]  /*1740*/  IMAD.MOV.U32 R6, RZ, RZ, R4 ;  /* 0x000000ffff067224 */ /* 0x000fe200078e0004 */
[----:B------:R-:W-:Y:S02]  /*1750*/  MOV R11, R5 ;  /* 0x00000005000b7202 */ /* 0x000fe40000000f00 */
[----:B------:R-:W-:Y:S01]  /*1760*/  IADD3 R5, PT, PT, -R3, RZ, RZ ;  /* 0x000000ff03057210 */ /* 0x000fe20007ffe1ff */
[----:B-1----:R-:W-:-:S06]  /*1770*/  ULEA UR4, UR5, UR4, 0x18 ;  /* 0x0000000405047291 */ /* 0x002fcc000f8ec0ff */
[----:B------:R-:W-:-:S07]  /*1780*/  LEA R4, R2, UR4, 0x2 ;  /* 0x0000000402047c11 */ /* 0x000fce000f8e10ff */
.L_x_12:
[----:B------:R-:W-:Y:S01]  /*1790*/  MOV R2, R6 ;  /* 0x0000000600027202 */ /* 0x000fe20000000f00 */
[----:B------:R-:W-:Y:S01]  /*17a0*/  IMAD.MOV.U32 R3, RZ, RZ, R11 ;  /* 0x000000ffff037224 */ /* 0x000fe200078e000b */
[----:B------:R0:W1:Y:S04]  /*17b0*/  LDS R9, [R4] ;  /* 0x0000000004097984 */ /* 0x0000680000000800 */
[----:B------:R-:W1:Y:S01]  /*17c0*/  LDG.E R2, desc[UR8][R2.64] ;  /* 0x0000000802027981 */ /* 0x000e62000c1e1900 */
[----:B------:R-:W-:Y:S02]  /*17d0*/  IADD3 R5, PT, PT, R5, 0x1, RZ ;  /* 0x0000000105057810 */ /* 0x000fe40007ffe0ff */
[----:B------:R-:W-:Y:S02]  /*17e0*/  IADD3 R6, P1, PT, R6, 0x4, RZ ;  /* 0x0000000406067810 */ /* 0x000fe40007f3e0ff */
[----:B------:R-:W-:-:S02]  /*17f0*/  ISETP.NE.AND P0, PT, R5, RZ, PT ;  /* 0x000000ff0500720c */ /* 0x000fc40003f05270 */
[----:B0-----:R-:W-:Y:S02]  /*1800*/  IADD3 R4, PT, PT, R4, 0x4, RZ ;  /* 0x0000000404047810 */ /* 0x001fe40007ffe0ff */
[----:B------:R-:W-:Y:S01]  /*1810*/  IADD3.X R11, PT, PT, RZ, R11, RZ, P1, !PT ;  /* 0x0000000bff0b7210 */ /* 0x000fe20000ffe4ff */
[----:B-1---5:R-:W-:-:S08]  /*1820*/  FFMA R20, R9, R2, R20 ;  /* 0x0000000209147223 */ /* 0x022fd00000000014 */
[----:B------:R-:W-:Y:S05]  /*1830*/  @P0 BRA `(.L_x_12) ;  /* 0xfffffffc00d40947 */ /* 0x000fea000383ffff */
.L_x_7:
[----:B------:R-:W0:Y:S01]  /*1840*/  LDC.64 R2, c[0x0][0x388] ;  /* 0x0000e200ff027b82 */ /* 0x000e220000000a00 */
[----:B------:R-:W-:-:S04]  /*1850*/  IMAD R7, R0, UR6, R7 ;  /* 0x0000000600077c24 */ /* 0x000fc8000f8e0207 */
[----:B0-----:R-:W-:-:S05]  /*1860*/  IMAD.WIDE R2, R7, 0x4, R2 ;  /* 0x0000000407027825 */ /* 0x001fca00078e0202 */
[----:B-----5:R-:W-:Y:S01]  /*1870*/  STG.E desc[UR8][R2.64], R20 ;  /* 0x0000001402007986 */ /* 0x020fe2000c101908 */
[----:B------:R-:W-:Y:S05]  /*1880*/  EXIT ;  /* 0x000000000000794d */ /* 0x000fea0003800000 */
.L_x_13:
[----:B------:R-:W-:-:S00]  /*1890*/  BRA `(.L_x_13) ;  /* 0xfffffffc00fc7947 */ /* 0x000fc0000383ffff */
[----:B------:R-:W-:-:S00]  /*18a0*/  NOP ;  /* 0x0000000000007918 */ /* 0x000fc00000000000 */
        /* <DEDUP_REMOVED lines=13> */
.L_x_71:


//--------------------- .text._Z8naive_fcPfS_S_S_ii --------------------------
	.section	.text._Z8naive_fcPfS_S_S_ii,"ax",@progbits
	.align	128
        .global         _Z8naive_fcPfS_S_S_ii
        .type           _Z8naive_fcPfS_S_S_ii,@function
        .size           _Z8naive_fcPfS_S_S_ii,(.L_x_72 - _Z8naive_fcPfS_S_S_ii)
        .other          _Z8naive_fcPfS_S_S_ii,@"STO_CUDA_ENTRY STV_DEFAULT"
_Z8naive_fcPfS_S_S_ii:
.text._Z8naive_fcPfS_S_S_ii:
[----:B------:R-:W-:Y:S01]  /*0000*/  LDC R1, c[0x0][0x37c] ;  /* 0x0000df00ff017b82 */ /* 0x000fe20000000800 */
[----:B------:R-:W0:Y:S07]  /*0010*/  S2R R0, SR_TID.X ;  /* 0x0000000000007919 */ /* 0x000e2e0000002100 */
[----:B------:R-:W0:Y:S01]  /*0020*/  LDC.64 R14, c[0x0][0x398] ;  /* 0x0000e600ff0e7b82 */ /* 0x000e220000000a00 */
[----:B------:R-:W1:Y:S01]  /*0030*/  LDCU.64 UR10, c[0x0][0x358] ;  /* 0x00006b00ff0a77ac */ /* 0x000e620008000a00 */
[----:B------:R-:W2:Y:S01]  /*0040*/  LDCU UR6, c[0x0][0x3a0] ;  /* 0x00007400ff0677ac */ /* 0x000ea20008000800 */
[----:B0-----:R-:W-:-:S06]  /*0050*/  IMAD.WIDE.U32 R14, R0, 0x4, R14 ;  /* 0x00000004000e7825 */ /* 0x001fcc00078e000e */
[----:B-1----:R0:W5:Y:S01]  /*0060*/  LDG.E R14, desc[UR10][R14.64] ;  /* 0x0000000a0e0e7981 */ /* 0x002162000c1e1900 */
[----:B------:R-:W1:Y:S01]  /*0070*/  S2UR UR12, SR_CTAID.X ;  /* 0x00000000000c79c3 */ /* 0x000e620000002500 */
[----:B--2---:R-:W-:-:S09]  /*0080*/  UISETP.GE.AND UP0, UPT, UR6, 0x1, UPT ;  /* 0x000000010600788c */ /* 0x004fd2000bf06270 */
[----:B0-----:R-:W-:Y:S05]  /*0090*/  BRA.U !UP0, `(.L_x_14) ;  /* 0x0000000908d07547 */ /* 0x001fea000b800000 */
[----:B------:R-:W-:Y:S01]  /*00a0*/  UISETP.GE.U32.AND UP1, UPT, UR6, 0x10, UPT ;  /* 0x000000100600788c */ /* 0x000fe2000bf26070 */
[----:B------:R-:W-:Y:S01]  /*00b0*/  HFMA2 R7, -RZ, RZ, 0, 0 ;  /* 0x00000000ff077431 */ /* 0x000fe200000001ff */
[----:B------:R-:W-:Y:S02]  /*00c0*/  ULOP3.LUT UR8, UR6, 0xf, URZ, 0xc0, !UPT ;  /* 0x0000000f06087892 */ /* 0x000fe4000f8ec0ff */
[----:B------:R-:W-:Y:S01]  /*00d0*/  IMAD R6, R0, UR6, RZ ;  /* 0x0000000600067c24 */ /* 0x000fe2000f8e02ff */
[----:B-1----:R-:W-:Y:S02]  /*00e0*/  UIMAD UR7, UR12, UR6, URZ ;  /* 0x000000060c0772a4 */ /* 0x002fe4000f8e02ff */
[----:B------:R-:W-:Y:S02]  /*00f0*/  UISETP.NE.AND UP0, UPT, UR8, URZ, UPT ;  /* 0x000000ff0800728c */ /* 0x000fe4000bf05270 */
[----:B------:R-:W-:Y:S09]  /*0100*/  BRA.U !UP1, `(.L_x_15) ;  /* 0x0000000509107547 */ /* 0x000ff2000b800000 */
[----:B------:R-:W0:Y:S01]  /*0110*/  LDC.64 R2, c[0x0][0x390] ;  /* 0x0000e400ff027b82 */ /* 0x000e220000000a00 */
[----:B------:R-:W1:Y:S01]  /*0120*/  LDCU.64 UR4, c[0x0][0x380] ;  /* 0x00007000ff0477ac */ /* 0x000e620008000a00 */
[----:B------:R-:W-:-:S06]  /*0130*/  ULOP3.LUT UR9, UR6, 0x7ffffff0, URZ, 0xc0, !UPT ;  /* 0x7ffffff006097892 */ /* 0x000fcc000f8ec0ff */
[----:B------:R-:W-:Y:S01]  /*0140*/  MOV R7, UR9 ;  /* 0x0000000900077c02 */ /* 0x000fe20008000f00 */
[----:B-1----:R-:W-:-:S04]  /*0150*/  UIMAD.WIDE.U32 UR4, UR7, 0x4, UR4 ;  /* 0x00000004070478a5 */ /* 0x002fc8000f8e0004 */
[----:B------:R-:W-:Y:S01]  /*0160*/  UIADD3 UR13, UP1, UPT, UR4, 0x20, URZ ;  /* 0x00000020040d7890 */ /* 0x000fe2000ff3e0ff */
[----:B0-----:R-:W-:-:S03]  /*0170*/  IMAD.WIDE.U32 R2, R6, 0x4, R2 ;  /* 0x0000000406027825 */ /* 0x001fc600078e0002 */
[----:B------:R-:W-:Y:S01]  /*0180*/  UIADD3.X UR4, UPT, UPT, URZ, UR5, URZ, UP1, !UPT ;  /* 0x00000005ff047290 */ /* 0x000fe20008ffe4ff */
[----:B------:R-:W-:Y:S01]  /*0190*/  IADD3 R2, P0, PT, R2, 0x20, RZ ;  /* 0x0000002002027810 */ /* 0x000fe20007f1e0ff */
[----:B------:R-:W-:Y:S01]  /*01a0*/  UIADD3 UR5, UPT, UPT, -UR9, URZ, URZ ;  /* 0x000000ff09057290 */ /* 0x000fe2000fffe1ff */
[----:B------:R-:W-:Y:S02]  /*01b0*/  MOV R4, UR13 ;  /* 0x0000000d00047c02 */ /* 0x000fe40008000f00 */
[----:B------:R-:W-:Y:S02]  /*01c0*/  IADD3.X R3, PT, PT, RZ, R3, RZ, P0, !PT ;  /* 0x00000003ff037210 */ /* 0x000fe400007fe4ff */
[----:B------:R-:W-:-:S07]  /*01d0*/  MOV R5, UR4 ;  /* 0x0000000400057c02 */ /* 0x000fce0008000f00 */
.L_x_16:
[----:B------:R-:W2:Y:S04]  /*01e0*/  LDG.E R15, desc[UR10][R2.64+-0x20] ;  /* 0xffffe00a020f7981 */ /* 0x000ea8000c1e1900 */
[----:B------:R-:W2:Y:S04]  /*01f0*/  LDG.E R16, desc[UR10][R4.64+-0x20] ;  /* 0xffffe00a04107981 */ /* 0x000ea8000c1e1900 */
[----:B------:R-:W3:Y:S04]  /*0200*/  LDG.E R24, desc[UR10][R2.64+-0x1c] ;  /* 0xffffe40a02187981 */ /* 0x000ee8000c1e1900 */
[----:B------:R-:W3:Y:S04]  /*0210*/  LDG.E R25, desc[UR10][R4.64+-0x1c] ;  /* 0xffffe40a04197981 */ /* 0x000ee8000c1e1900 */
[----:B------:R-:W4:Y:S04]  /*0220*/  LDG.E R19, desc[UR10][R2.64+-0x18] ;  /* 0xffffe80a02137981 */ /* 0x000f28000c1e1900 */
        /* <DEDUP_REMOVED lines=11> */
[----:B------:R-:W4:Y:S01]  /*02e0*/  LDG.E R17, desc[UR10][R4.64] ;  /* 0x0000000a04117981 */ /* 0x000f22000c1e1900 */
[----:B--2--5:R-:W-:-:S03]  /*02f0*/  FFMA R15, R15, R16, R14 ;  /* 0x000000100f0f7223 */ /* 0x024fc6000000000e */
[----:B------:R-:W2:Y:S04]  /*0300*/  LDG.E R16, desc[UR10][R2.64] ;  /* 0x0000000a02107981 */ /* 0x000ea8000c1e1900 */
[----:B------:R-:W2:Y:S01]  /*0310*/  LDG.E R14, desc[UR10][R2.64+0x4] ;  /* 0x0000040a020e7981 */ /* 0x000ea2000c1e1900 */
[----:B---3--:R-:W-:-:S03]  /*0320*/  FFMA R24, R24, R25, R15 ;  /* 0x0000001918187223 */ /* 0x008fc6000000000f */
[----:B------:R-:W3:Y:S01]  /*0330*/  LDG.E R15, desc[UR10][R4.64+0x4] ;  /* 0x0000040a040f7981 */ /* 0x000ee2000c1e1900 */
[----:B----4-:R-:W-:-:S03]  /*0340*/  FFMA R25, R19, R18, R24 ;  /* 0x0000001213197223 */ /* 0x010fc60000000018 */
[----:B------:R-:W4:Y:S04]  /*0350*/  LDG.E R18, desc[UR10][R2.64+0x8] ;  /* 0x0000080a02127981 */ /* 0x000f28000c1e1900 */
[----:B------:R-:W4:Y:S01]  /*0360*/  LDG.E R19, desc[UR10][R4.64+0x8] ;  /* 0x0000080a04137981 */ /* 0x000f22000c1e1900 */
[----:B------:R-:W-:-:S03]  /*0370*/  FFMA R25, R20, R21, R25 ;  /* 0x0000001514197223 */ /* 0x000fc60000000019 */
[----:B------:R-:W4:Y:S04]  /*0380*/  LDG.E R20, desc[UR10][R2.64+0xc] ;  /* 0x00000c0a02147981 */ /* 0x000f28000c1e1900 */
[----:B------:R-:W4:Y:S01]  /*0390*/  LDG.E R21, desc[UR10][R4.64+0xc] ;  /* 0x00000c0a04157981 */ /* 0x000f22000c1e1900 */
[----:B------:R-:W-:-:S03]  /*03a0*/  FFMA R25, R22, R23, R25 ;  /* 0x0000001716197223 */ /* 0x000fc60000000019 */
[----:B------:R-:W4:Y:S04]  /*03b0*/  LDG.E R22, desc[UR10][R2.64+0x10] ;  /* 0x0000100a02167981 */ /* 0x000f28000c1e1900 */
[----:B------:R-:W4:Y:S01]  /*03c0*/  LDG.E R23, desc[UR10][R4.64+0x10] ;  /* 0x0000100a04177981 */ /* 0x000f22000c1e1900 */
[----:B------:R-:W-:-:S03]  /*03d0*/  FFMA R26, R12, R13, R25 ;  /* 0x0000000d0c1a7223 */ /* 0x000fc60000000019 */
[----:B------:R-:W4:Y:S04]  /*03e0*/  LDG.E R24, desc[UR10][R2.64+0x14] ;  /* 0x0000140a02187981 */ /* 0x000f28000c1e1900 */
[----:B------:R-:W4:Y:S04]  /*03f0*/  LDG.E R25, desc[UR10][R4.64+0x14] ;  /* 0x0000140a04197981 */ /* 0x000f28000c1e1900 */
[----:B------:R-:W4:Y:S01]  /*0400*/  LDG.E R13, desc[UR10][R2.64+0x18] ;  /* 0x0000180a020d7981 */ /* 0x000f22000c1e1900 */
[----:B------:R-:W-:-:S03]  /*0410*/  FFMA R27, R11, R8, R26 ;  /* 0x000000080b1b7223 */ /* 0x000fc6000000001a */
[----:B------:R-:W4:Y:S04]  /*0420*/  LDG.E R12, desc[UR10][R4.64+0x18] ;  /* 0x0000180a040c7981 */ /* 0x000f28000c1e1900 */
[----:B------:R0:W4:Y:S04]  /*0430*/  LDG.E R8, desc[UR10][R2.64+0x1c] ;  /* 0x00001c0a02087981 */ /* 0x000128000c1e1900 */
[----:B------:R1:W4:Y:S01]  /*0440*/  LDG.E R11, desc[UR10][R4.64+0x1c] ;  /* 0x00001c0a040b7981 */ /* 0x000322000c1e1900 */
[----:B------:R-:W-:Y:S01]  /*0450*/  FFMA R9, R10, R9, R27 ;  /* 0x000000090a097223 */ /* 0x000fe2000000001b */
[----:B------:R-:W-:-:S04]  /*0460*/  UIADD3 UR5, UPT, UPT, UR5, 0x10, URZ ;  /* 0x0000001005057890 */ /* 0x000fc8000fffe0ff */
[----:B------:R-:W-:Y:S01]  /*0470*/  UISETP.NE.AND UP1, UPT, UR5, URZ, UPT ;  /* 0x000000ff0500728c */ /* 0x000fe2000bf25270 */
[----:B0-----:R-:W-:Y:S02]  /*0480*/  IADD3 R2, P0, PT, R2, 0x40, RZ ;  /* 0x0000004002027810 */ /* 0x001fe40007f1e0ff */
[----:B-1----:R-:W-:Y:S02]  /*0490*/  IADD3 R4, P1, PT, R4, 0x40, RZ ;  /* 0x0000004004047810 */ /* 0x002fe40007f3e0ff */
[----:B------:R-:W-:Y:S02]  /*04a0*/  IADD3.X R3, PT, PT, RZ, R3, RZ, P0, !PT ;  /* 0x00000003ff037210 */ /* 0x000fe400007fe4ff */
[----:B------:R-:W-:Y:S01]  /*04b0*/  IADD3.X R5, PT, PT, RZ, R5, RZ, P1, !PT ;  /* 0x00000005ff057210 */ /* 0x000fe20000ffe4ff */
[----:B--2---:R-:W-:-:S04]  /*04c0*/  FFMA R9, R16, R17, R9 ;  /* 0x0000001110097223 */ /* 0x004fc80000000009 */
[----:B---3--:R-:W-:-:S04]  /*04d0*/  FFMA R9, R14, R15, R9 ;  /* 0x0000000f0e097223 */ /* 0x008fc80000000009 */
[----:B----4-:R-:W-:-:S04]  /*04e0*/  FFMA R9, R18, R19, R9 ;  /* 0x0000001312097223 */ /* 0x010fc80000000009 */
[----:B------:R-:W-:-:S04]  /*04f0*/  FFMA R9, R20, R21, R9 ;  /* 0x0000001514097223 */ /* 0x000fc80000000009 */
[----:B------:R-:W-:-:S04]  /*0500*/  FFMA R9, R22, R23, R9 ;  /* 0x0000001716097223 */ /* 0x000fc80000000009 */
[----:B------:R-:W-:-:S04]  /*0510*/  FFMA R24, R24, R25, R9 ;  /* 0x0000001918187223 */ /* 0x000fc80000000009 */
[----:B------:R-:W-:-:S04]  /*0520*/  FFMA R13, R13, R12, R24 ;  /* 0x0000000c0d0d7223 */ /* 0x000fc80000000018 */
[----:B------:R-:W-:Y:S01]  /*0530*/  FFMA R14, R8, R11, R13 ;  /* 0x0000000b080e7223 */ /* 0x000fe2000000000d */
[----:B------:R-:W-:Y:S06]  /*0540*/  BRA.U UP1, `(.L_x_16) ;  /* 0xfffffffd01247547 */ /* 0x000fec000b83ffff */
.L_x_15:
[----:B------:R-:W-:Y:S05]  /*0550*/  BRA.U !UP0, `(.L_x_14) ;  /* 0x0000000508a07547 */ /* 0x000fea000b800000 */
[----:B------:R-:W-:Y:S02]  /*0560*/  UISETP.GE.U32.AND UP0, UPT, UR8, 0x8, UPT ;  /* 0x000000080800788c */ /* 0x000fe4000bf06070 */
[----:B------:R-:W-:-:S04]  /*0570*/  ULOP3.LUT UR5, UR6, 0x7, URZ, 0xc0, !UPT ;  /* 0x0000000706057892 */ /* 0x000fc8000f8ec0ff */
[----:B------:R-:W-:-:S03]  /*0580*/  UISETP.NE.AND UP1, UPT, UR5, URZ, UPT ;  /* 0x000000ff0500728c */ /* 0x000fc6000bf25270 */
[----:B------:R-:W-:Y:S08]  /*0590*/  BRA.U !UP0, `(.L_x_17) ;  /* 0x0000000108a47547 */ /* 0x000ff0000b800000 */
[----:B------:R-:W0:Y:S01]  /*05a0*/  LDC.64 R10, c[0x0][0x390] ;  /* 0x0000e400ff0a7b82 */ /* 0x000e220000000a00 */
[----:B------:R-:W1:Y:S01]  /*05b0*/  LDCU.64 UR8, c[0x0][0x390] ;  /* 0x00007200ff0877ac */ /* 0x000e620008000a00 */
[CC--:B------:R-:W-:Y:S02]  /*05c0*/  IADD3 R5, PT, PT, R6.reuse, R7.reuse, RZ ;  /* 0x0000000706057210 */ /* 0x0c0fe40007ffe0ff */
[C---:B------:R-:W-:Y:S02]  /*05d0*/  IADD3 R12, P1, PT, R7.reuse, UR7, RZ ;  /* 0x00000007070c7c10 */ /* 0x040fe4000ff3e0ff */
[----:B------:R-:W-:Y:S02]  /*05e0*/  IADD3 R16, P0, PT, R6, R7, RZ ;  /* 0x0000000706107210 */ /* 0x000fe40007f1e0ff */
[----:B------:R-:W2:Y:S01]  /*05f0*/  LDC.64 R2, c[0x0][0x380] ;  /* 0x0000e000ff027b82 */ /* 0x000ea20000000a00 */
[----:B------:R-:W-:Y:S02]  /*0600*/  IADD3 R13, PT, PT, R7, UR7, RZ ;  /* 0x00000007070d7c10 */ /* 0x000fe4000fffe0ff */
[----:B------:R-:W-:-:S02]  /*0610*/  IADD3.X R15, PT, PT, RZ, RZ, RZ, P1, !PT ;  /* 0x000000ffff0f7210 */ /* 0x000fc40000ffe4ff */
[----:B------:R-:W-:-:S03]  /*0620*/  IADD3.X R17, PT, PT, RZ, RZ, RZ, P0, !PT ;  /* 0x000000ffff117210 */ /* 0x000fc600007fe4ff */
[----:B------:R-:W3:Y:S01]  /*0630*/  LDC.64 R8, c[0x0][0x380] ;  /* 0x0000e000ff087b82 */ /* 0x000ee20000000a00 */
[----:B-1----:R-:W-:Y:S01]  /*0640*/  LEA R4, P0, R16, UR8, 0x2 ;  /* 0x0000000810047c11 */ /* 0x002fe2000f8010ff */
[----:B0-----:R-:W-:-:S03]  /*0650*/  IMAD.WIDE.U32 R10, R5, 0x4, R10 ;  /* 0x00000004050a7825 */ /* 0x001fc600078e000a */
[----:B------:R-:W-:-:S03]  /*0660*/  LEA.HI.X R5, R16, UR9, R17, 0x2, P0 ;  /* 0x0000000910057c11 */ /* 0x000fc600080f1411 */
[----:B------:R-:W4:Y:S01]  /*0670*/  LDG.E R11, desc[UR10][R10.64] ;  /* 0x0000000a0a0b7981 */ /* 0x000f22000c1e1900 */
[----:B--2---:R-:W-:-:S03]  /*0680*/  LEA R2, P1, R12, R2, 0x2 ;  /* 0x000000020c027211 */ /* 0x004fc600078210ff */
[----:B------:R-:W2:Y:S01]  /*0690*/  LDG.E R16, desc[UR10][R4.64+0x4] ;  /* 0x0000040a04107981 */ /* 0x000ea2000c1e1900 */
[----:B------:R-:W-:-:S03]  /*06a0*/  LEA.HI.X R3, R12, R3, R15, 0x2, P1 ;  /* 0x000000030c037211 */ /* 0x000fc600008f140f */
[----:B------:R-:W2:Y:S01]  /*06b0*/  LDG.E R18, desc[UR10][R4.64+0x8] ;  /* 0x0000080a04127981 */ /* 0x000ea2000c1e1900 */
[----:B---3--:R-:W-:-:S03]  /*06c0*/  IMAD.WIDE.U32 R8, R13, 0x4, R8 ;  /* 0x000000040d087825 */ /* 0x008fc600078e0008 */
[----:B------:R-:W2:Y:S04]  /*06d0*/  LDG.E R13, desc[UR10][R2.64+0x4] ;  /* 0x0000040a020d7981 */ /* 0x000ea8000c1e1900 */
[----:B------:R-:W4:Y:S04]  /*06e0*/  LDG.E R12, desc[UR10][R8.64] ;  /* 0x0000000a080c7981 */ /* 0x000f28000c1e1900 */
[----:B------:R-:W3:Y:S04]  /*06f0*/  LDG.E R15, desc[UR10][R2.64+0x8] ;  /* 0x0000080a020f7981 */ /* 0x000ee8000c1e1900 */
        /* <DEDUP_REMOVED lines=9> */
[----:B------:R-:W3:Y:S01]  /*0790*/  LDG.E R23, desc[UR10][R2.64+0x1c] ;  /* 0x00001c0a02177981 */ /* 0x000ee2000c1e1900 */
[----:B------:R-:W-:Y:S01]  /*07a0*/  IADD3 R7, PT, PT, R7, 0x8, RZ ;  /* 0x0000000807077810 */ /* 0x000fe20007ffe0ff */
[----:B----45:R-:W-:-:S04]  /*07b0*/  FFMA R11, R11, R12, R14 ;  /* 0x0000000c0b0b7223 */ /* 0x030fc8000000000e */
[----:B--2---:R-:W-:-:S04]  /*07c0*/  FFMA R11, R16, R13, R11 ;  /* 0x0000000d100b7223 */ /* 0x004fc8000000000b */
[----:B---3--:R-:W-:-:S04]  /*07d0*/  FFMA R11, R18, R15, R11 ;  /* 0x0000000f120b7223 */ /* 0x008fc8000000000b */
[----:B------:R-:W-:-:S04]  /*07e0*/  FFMA R11, R20, R17, R11 ;  /* 0x00000011140b7223 */ /* 0x000fc8000000000b */
[----:B------:R-:W-:-:S04]  /*07f0*/  FFMA R11, R22, R19, R11 ;  /* 0x00000013160b7223 */ /* 0x000fc8000000000b */
[----:B------:R-:W-:-:S04]  /*0800*/  FFMA R11, R24, R10, R11 ;  /* 0x0000000a180b7223 */ /* 0x000fc8000000000b */
[----:B------:R-:W-:-:S04]  /*0810*/  FFMA R8, R8, R9, R11 ;  /* 0x0000000908087223 */ /* 0x000fc8000000000b */
[----:B------:R-:W-:-:S07]  /*0820*/  FFMA R14, R21, R23, R8 ;  /* 0x00000017150e7223 */ /* 0x000fce0000000008 */
.L_x_17:
[----:B------:R-:W-:Y:S05]  /*0830*/  BRA.U !UP1, `(.L_x_14) ;  /* 0x0000000109e87547 */ /* 0x000fea000b800000 */
[----:B------:R-:W-:Y:S02]  /*0840*/  UISETP.GE.U32.AND UP0, UPT, UR5, 0x4, UPT ;  /* 0x000000040500788c */ /* 0x000fe4000bf06070 */
[----:B------:R-:W-:-:S04]  /*0850*/  ULOP3.LUT UR4, UR6, 0x3, URZ, 0xc0, !UPT ;  /* 0x0000000306047892 */ /* 0x000fc8000f8ec0ff */
[----:B------:R-:W-:-:S03]  /*0860*/  UISETP.NE.AND UP1, UPT, UR4, URZ, UPT ;  /* 0x000000ff0400728c */ /* 0x000fc6000bf25270 */
[----:B------:R-:W-:Y:S08]  /*0870*/  BRA.U !UP0, `(.L_x_18) ;  /* 0x0000000108747547 */ /* 0x000ff0000b800000 */
[----:B------:R-:W0:Y:S01]  /*0880*/  LDC.64 R10, c[0x0][0x390] ;  /* 0x0000e400ff0a7b82 */ /* 0x000e220000000a00 */
[----:B------:R-:W1:Y:S01]  /*0890*/  LDCU.64 UR8, c[0x0][0x390] ;  /* 0x00007200ff0877ac */ /* 0x000e620008000a00 */
[CC--:B------:R-:W-:Y:S01]  /*08a0*/  IADD3 R5, PT, PT, R6.reuse, R7.reuse, RZ ;  /* 0x0000000706057210 */ /* 0x0c0fe20007ffe0ff */
[C---:B------:R-:W-:Y:S01]  /*08b0*/  VIADD R13, R7.reuse, UR7 ;  /* 0x00000007070d7c36 */ /* 0x040fe20008000000 */
[----:B------:R-:W-:Y:S02]  /*08c0*/  IADD3 R16, P1, PT, R7, UR7, RZ ;  /* 0x0000000707107c10 */ /* 0x000fe4000ff3e0ff */
[----:B------:R-:W-:Y:S02]  /*08d0*/  IADD3 R12, P0, PT, R6, R7, RZ ;  /* 0x00000007060c7210 */ /* 0x000fe40007f1e0ff */
[----:B------:R-:W2:Y:S01]  /*08e0*/  LDC.64 R8, c[0x0][0x380] ;  /* 0x0000e000ff087b82 */ /* 0x000ea20000000a00 */
[----:B------:R-:W-:Y:S02]  /*08f0*/  IADD3.X R17, PT, PT, RZ, RZ, RZ, P1, !PT ;  /* 0x000000ffff117210 */ /* 0x000fe40000ffe4ff */
[----:B------:R-:W-:-:S05]  /*0900*/  IADD3.X R15, PT, PT, RZ, RZ, RZ, P0, !PT ;  /* 0x000000ffff0f7210 */ /* 0x000fca00007fe4ff */
[----:B------:R-:W3:Y:S01]  /*0910*/  LDC.64 R2, c[0x0][0x380] ;  /* 0x0000e000ff027b82 */ /* 0x000ee20000000a00 */
[----:B-1----:R-:W-:Y:S01]  /*0920*/  LEA R4, P0, R12, UR8, 0x2 ;  /* 0x000000080c047c11 */ /* 0x002fe2000f8010ff */
[----:B0-----:R-:W-:-:S03]  /*0930*/  IMAD.WIDE.U32 R10, R5, 0x4, R10 ;  /* 0x00000004050a7825 */ /* 0x001fc600078e000a */
[----:B------:R-:W-:-:S03]  /*0940*/  LEA.HI.X R5, R12, UR9, R15, 0x2, P0 ;  /* 0x000000090c057c11 */ /* 0x000fc600080f140f */
[----:B------:R-:W4:Y:S01]  /*0950*/  LDG.E R11, desc[UR10][R10.64] ;  /* 0x0000000a0a0b7981 */ /* 0x000f22000c1e1900 */
[----:B--2---:R-:W-:-:S03]  /*0960*/  IMAD.WIDE.U32 R8, R13, 0x4, R8 ;  /* 0x000000040d087825 */ /* 0x004fc600078e0008 */
[----:B------:R-:W2:Y:S04]  /*0970*/  LDG.E R13, desc[UR10][R4.64+0x4] ;  /* 0x0000040a040d7981 */ /* 0x000ea8000c1e1900 */
[----:B------:R-:W4:Y:S01]  /*0980*/  LDG.E R8, desc[UR10][R8.64] ;  /* 0x0000000a08087981 */ /* 0x000f22000c1e1900 */
[----:B---3--:R-:W-:-:S03]  /*0990*/  LEA R2, P1, R16, R2, 0x2 ;  /* 0x0000000210027211 */ /* 0x008fc600078210ff */
[----:B------:R-:W3:Y:S01]  /*09a0*/  LDG.E R15, desc[UR10][R4.64+0x8] ;  /* 0x0000080a040f7981 */ /* 0x000ee2000c1e1900 */
[----:B------:R-:W-:-:S03]  /*09b0*/  LEA.HI.X R3, R16, R3, R17, 0x2, P1 ;  /* 0x0000000310037211 */ /* 0x000fc600008f1411 */
[----:B------:R-:W3:Y:S04]  /*09c0*/  LDG.E R17, desc[UR10][R4.64+0xc] ;  /* 0x00000c0a04117981 */ /* 0x000ee8000c1e1900 */
[----:B------:R-:W2:Y:S04]  /*09d0*/  LDG.E R12, desc[UR10][R2.64+0x4] ;  /* 0x0000040a020c7981 */ /* 0x000ea8000c1e1900 */
[----:B------:R-:W3:Y:S04]  /*09e0*/  LDG.E R16, desc[UR10][R2.64+0x8] ;  /* 0x0000080a02107981 */ /* 0x000ee8000c1e1900 */
[----:B------:R-:W3:Y:S01]  /*09f0*/  LDG.E R18, desc[UR10][R2.64+0xc] ;  /* 0x00000c0a02127981 */ /* 0x000ee2000c1e1900 */
[----:B------:R-:W-:Y:S01]  /*0a00*/  IADD3 R7, PT, PT, R7, 0x4, RZ ;  /* 0x0000000407077810 */ /* 0x000fe20007ffe0ff */
[----:B----45:R-:W-:-:S04]  /*0a10*/  FFMA R14, R11, R8, R14 ;  /* 0x000000080b0e7223 */ /* 0x030fc8000000000e */
[----:B--2---:R-:W-:-:S04]  /*0a20*/  FFMA R12, R13, R12, R14 ;  /* 0x0000000c0d0c7223 */ /* 0x004fc8000000000e */
[----:B---3--:R-:W-:-:S04]  /*0a30*/  FFMA R12, R15, R16, R12 ;  /* 0x000000100f0c7223 */ /* 0x008fc8000000000c */
[----:B------:R-:W-:-:S07]  /*0a40*/  FFMA R14, R17, R18, R12 ;  /* 0x00000012110e7223 */ /* 0x000fce000000000c */
.L_x_18:
[----:B------:R-:W-:Y:S05]  /*0a50*/  BRA.U !UP1, `(.L_x_14) ;  /* 0x0000000109607547 */ /* 0x000fea000b800000 */
[----:B------:R-:W0:Y:S01]  /*0a60*/  LDC.64 R2, c[0x0][0x380] ;  /* 0x0000e000ff027b82 */ /* 0x000e220000000a00 */
[----:B------:R-:W-:Y:S01]  /*0a70*/  IADD3 R9, PT, PT, R7, UR7, RZ ;  /* 0x0000000707097c10 */ /* 0x000fe2000fffe0ff */
[----:B------:R-:W-:Y:S01]  /*0a80*/  UIADD3 UR4, UPT, UPT, -UR4, URZ, URZ ;  /* 0x000000ff04047290 */ /* 0x000fe2000fffe1ff */
[----:B------:R-:W-:-:S05]  /*0a90*/  IADD3 R7, PT, PT, R6, R7, RZ ;  /* 0x0000000706077210 */ /* 0x000fca0007ffe0ff */
[----:B------:R-:W1:Y:S01]  /*0aa0*/  LDC.64 R4, c[0x0][0x390] ;  /* 0x0000e400ff047b82 */ /* 0x000e620000000a00 */
[----:B0-----:R-:W-:-:S04]  /*0ab0*/  IMAD.WIDE.U32 R2, R9, 0x4, R2 ;  /* 0x0000000409027825 */ /* 0x001fc800078e0002 */
[----:B------:R-:W-:Y:S01]  /*0ac0*/  IMAD.MOV.U32 R9, RZ, RZ, R3 ;  /* 0x000000ffff097224 */ /* 0x000fe200078e0003 */
[----:B------:R-:W-:Y:S01]  /*0ad0*/  MOV R6, R2 ;  /* 0x0000000200067202 */ /* 0x000fe20000000f00 */
[----:B-1----:R-:W-:-:S03]  /*0ae0*/  IMAD.WIDE.U32 R4, R7, 0x4, R4 ;  /* 0x0000000407047825 */ /* 0x002fc600078e0004 */
[----:B------:R-:W-:Y:S02]  /*0af0*/  MOV R2, R4 ;  /* 0x0000000400027202 */ /* 0x000fe40000000f00 */
[----:B------:R-:W-:-:S07]  /*0b00*/  MOV R7, R5 ;  /* 0x0000000500077202 */ /* 0x000fce0000000f00 */
.L_x_19:
[----:B------:R-:W-:Y:S02]  /*0b10*/  MOV R3, R7 ;  /* 0x0000000700037202 */ /* 0x000fe40000000f00 */
[----:B------:R-:W-:Y:S02]  /*0b20*/  MOV R4, R6 ;  /* 0x0000000600047202 */ /* 0x000fe40000000f00 */
[----:B------:R-:W-:Y:S02]  /*0b30*/  MOV R5, R9 ;  /* 0x0000000900057202 */ /* 0x000fe40000000f00 */
[----:B------:R0:W2:Y:S04]  /*0b40*/  LDG.E R3, desc[UR10][R2.64] ;  /* 0x0000000a02037981 */ /* 0x0000a8000c1e1900 */
[----:B------:R-:W2:Y:S01]  /*0b50*/  LDG.E R4, desc[UR10][R4.64] ;  /* 0x0000000a04047981 */ /* 0x000ea2000c1e1900 */
[----:B------:R-:W-:Y:S01]  /*0b60*/  UIADD3 UR4, UPT, UPT, UR4, 0x1, URZ ;  /* 0x0000000104047890 */ /* 0x000fe2000fffe0ff */
[----:B------:R-:W-:-:S03]  /*0b70*/  IADD3 R6, P0, PT, R6, 0x4, RZ ;  /* 0x0000000406067810 */ /* 0x000fc60007f1e0ff */
[----:B------:R-:W-:Y:S01]  /*0b80*/  UISETP.NE.AND UP0, UPT, UR4, URZ, UPT ;  /* 0x000000ff0400728c */ /* 0x000fe2000bf05270 */
[----:B0-----:R-:W-:Y:S02]  /*0b90*/  IADD3 R2, P1, PT, R2, 0x4, RZ ;  /* 0x0000000402027810 */ /* 0x001fe40007f3e0ff */
[----:B------:R-:W-:Y:S02]  /*0ba0*/  IADD3.X R9, PT, PT, RZ, R9, RZ, P0, !PT ;  /* 0x00000009ff097210 */ /* 0x000fe400007fe4ff */
[----:B------:R-:W-:Y:S01]  /*0bb0*/  IADD3.X R7, PT, PT, RZ, R7, RZ, P1, !PT ;  /* 0x00000007ff077210 */ /* 0x000fe20000ffe4ff */
[----:B--2--5:R-:W-:-:S03]  /*0bc0*/  FFMA R14, R3, R4, R14 ;  /* 0x00000004030e7223 */ /* 0x024fc6000000000e */
[----:B------:R-:W-:Y:S05]  /*0bd0*/  BRA.U UP0, `(.L_x_19) ;  /* 0xfffffffd00cc7547 */ /* 0x000fea000b83ffff */
.L_x_14:
[----:B------:R-:W1:Y:S08]  /*0be0*/  LDC R5, c[0x0][0x3a4] ;  /* 0x0000e900ff057b82 */ /* 0x000e700000000800 */
[----:B------:R-:W0:Y:S01]  /*0bf0*/  LDC.64 R2, c[0x0][0x388] ;  /* 0x0000e200ff027b82 */ /* 0x000e220000000a00 */
[----:B-1----:R-:W-:-:S04]  /*0c00*/  IMAD R5, R5, UR12, R0 ;  /* 0x0000000c05057c24 */ /* 0x002fc8000f8e0200 */
[----:B0-----:R-:W-:-:S05]  /*0c10*/  IMAD.WIDE R2, R5, 0x4, R2 ;  /* 0x0000000405027825 */ /* 0x001fca00078e0202 */
[----:B-----5:R-:W-:Y:S01]  /*0c20*/  STG.E desc[UR10][R2.64], R14 ;  /* 0x0000000e02007986 */ /* 0x020fe2000c10190a */
[----:B------:R-:W-:Y:S05]  /*0c30*/  EXIT ;  /* 0x000000000000794d */ /* 0x000fea0003800000 */
.L_x_20:
        /* <DEDUP_REMOVED lines=12> */
.L_x_72:


//--------------------- .text._Z10naive_poolPfS_iii --------------------------
	.section	.text._Z10naive_poolPfS_iii,"ax",@progbits
	.align	128
        .global         _Z10naive_poolPfS_iii
        .type           _Z10naive_poolPfS_iii,@function
        .size           _Z10naive_poolPfS_iii,(.L_x_73 - _Z10naive_poolPfS_iii)
        .other          _Z10naive_poolPfS_iii,@"STO_CUDA_ENTRY STV_DEFAULT"
_Z10naive_poolPfS_iii:
.text._Z10naive_poolPfS_iii:
[----:B------:R-:W-:Y:S01]  /*0000*/  LDC R1, c[0x0][0x37c] ;  /* 0x0000df00ff017b82 */ /* 0x000fe20000000800 */
[----:B------:R-:W0:Y:S07]  /*0010*/  S2R R14, SR_TID.Y ;  /* 0x00000000000e7919 */ /* 0x000e2e0000002200 */
[----:B------:R-:W1:Y:S01]  /*0020*/  S2UR UR6, SR_CTAID.X ;  /* 0x00000000000679c3 */ /* 0x000e620000002500 */
[----:B------:R-:W2:Y:S01]  /*0030*/  LDCU.64 UR4, c[0x0][0x358] ;  /* 0x00006b00ff0477ac */ /* 0x000ea20008000a00 */
[----:B------:R-:W1:Y:S01]  /*0040*/  S2R R5, SR_CTAID.Y ;  /* 0x0000000000057919 */ /* 0x000e620000002600 */
[----:B------:R-:W3:Y:S05]  /*0050*/  S2R R0, SR_TID.X ;  /* 0x0000000000007919 */ /* 0x000eea0000002100 */
[----:B------:R-:W1:Y:S08]  /*0060*/  LDC.64 R2, c[0x0][0x390] ;  /* 0x0000e400ff027b82 */ /* 0x000e700000000a00 */
[----:B------:R-:W4:Y:S08]  /*0070*/  LDC R17, c[0x0][0x398] ;  /* 0x0000e600ff117b82 */ /* 0x000f300000000800 */
[----:B------:R-:W5:Y:S01]  /*0080*/  LDC.64 R6, c[0x0][0x380] ;  /* 0x0000e000ff067b82 */ /* 0x000f620000000a00 */
[----:B0-----:R-:W-:-:S02]  /*0090*/  IMAD.SHL.U32 R4, R14, 0x2, RZ ;  /* 0x000000020e047824 */ /* 0x001fc400078e00ff */
[----:B-1----:R-:W-:Y:S02]  /*00a0*/  IMAD R10, R2, UR6, R5 ;  /* 0x00000006020a7c24 */ /* 0x002fe4000f8e0205 */
[----:B---3--:R-:W-:Y:S02]  /*00b0*/  IMAD.SHL.U32 R2, R0, 0x2, RZ ;  /* 0x0000000200027824 */ /* 0x008fe400078e00ff */
[----:B------:R-:W-:-:S04]  /*00c0*/  IMAD R5, R10, R3, R4 ;  /* 0x000000030a057224 */ /* 0x000fc800078e0204 */
[----:B----4-:R-:W-:-:S04]  /*00d0*/  IMAD R5, R5, R17, R2 ;  /* 0x0000001105057224 */ /* 0x010fc800078e0202 */
[----:B-----5:R-:W-:Y:S02]  /*00e0*/  IMAD.WIDE R6, R5, 0x4, R6 ;  /* 0x0000000405067825 */ /* 0x020fe400078e0206 */
[----:B------:R-:W0:Y:S03]  /*00f0*/  LDC.64 R4, c[0x0][0x388] ;  /* 0x0000e200ff047b82 */ /* 0x000e260000000a00 */
[----:B--2---:R-:W2:Y:S01]  /*0100*/  LDG.E R2, desc[UR4][R6.64] ;  /* 0x0000000406027981 */ /* 0x004ea2000c1e1900 */
[----:B------:R-:W-:-:S03]  /*0110*/  IMAD.WIDE R8, R17, 0x4, R6 ;  /* 0x0000000411087825 */ /* 0x000fc600078e0206 */
[----:B------:R-:W3:Y:S04]  /*0120*/  LDG.E R11, desc[UR4][R6.64+0x4] ;  /* 0x00000404060b7981 */ /* 0x000ee8000c1e1900 */
[----:B------:R-:W4:Y:S04]  /*0130*/  LDG.E R13, desc[UR4][R8.64] ;  /* 0x00000004080d7981 */ /* 0x000f28000c1e1900 */
[----:B------:R-:W5:Y:S01]  /*0140*/  LDG.E R15, desc[UR4][R8.64+0x4] ;  /* 0x00000404080f7981 */ /* 0x000f62000c1e1900 */
[----:B------:R-:W-:Y:S02]  /*0150*/  LEA.HI R12, R3, R3, RZ, 0x1 ;  /* 0x00000003030c7211 */ /* 0x000fe400078f08ff */
[----:B------:R-:W-:-:S04]  /*0160*/  LEA.HI R3, R17, R17, RZ, 0x1 ;  /* 0x0000001111037211 */ /* 0x000fc800078f08ff */
[----:B------:R-:W-:Y:S02]  /*0170*/  SHF.R.S32.HI R3, RZ, 0x1, R3 ;  /* 0x00000001ff037819 */ /* 0x000fe40000011403 */
[----:B--2---:R-:W-:-:S04]  /*0180*/  FMNMX R2, RZ, R2, !PT ;  /* 0x00000002ff027209 */ /* 0x004fc80007800000 */
[----:B---3--:R-:W-:-:S04]  /*0190*/  FSETP.GT.AND P0, PT, R11, R2, PT ;  /* 0x000000020b00720b */ /* 0x008fc80003f04000 */
[----:B------:R-:W-:Y:S02]  /*01a0*/  FSEL R2, R11, R2, P0 ;  /* 0x000000020b027208 */ /* 0x000fe40000000000 */
[----:B------:R-:W-:Y:S02]  /*01b0*/  SHF.R.S32.HI R11, RZ, 0x1, R12 ;  /* 0x00000001ff0b7819 */ /* 0x000fe4000001140c */
[----:B----4-:R-:W-:-:S03]  /*01c0*/  FSETP.GT.AND P0, PT, R13, R2, PT ;  /* 0x000000020d00720b */ /* 0x010fc60003f04000 */
[----:B------:R-:W-:Y:S01]  /*01d0*/  IMAD R11, R10, R11, R14 ;  /* 0x0000000b0a0b7224 */ /* 0x000fe200078e020e */
[----:B------:R-:W-:-:S03]  /*01e0*/  FSEL R2, R13, R2, P0 ;  /* 0x000000020d027208 */ /* 0x000fc60000000000 */
[----:B------:R-:W-:Y:S01]  /*01f0*/  IMAD R3, R3, R11, R0 ;  /* 0x0000000b03037224 */ /* 0x000fe200078e0200 */
[----:B-----5:R-:W-:-:S03]  /*0200*/  FSETP.GT.AND P0, PT, R15, R2, PT ;  /* 0x000000020f00720b */ /* 0x020fc60003f04000 */
[----:B0-----:R-:W-:Y:S01]  /*0210*/  IMAD.WIDE R4, R3, 0x4, R4 ;  /* 0x0000000403047825 */ /* 0x001fe200078e0204 */
[----:B------:R-:W-:-:S05]  /*0220*/  FSEL R15, R15, R2, P0 ;  /* 0x000000020f0f7208 */ /* 0x000fca0000000000 */
[----:B------:R-:W-:Y:S01]  /*0230*/  STG.E desc[UR4][R4.64], R15 ;  /* 0x0000000f04007986 */ /* 0x000fe2000c101904 */
[----:B------:R-:W-:Y:S05]  /*0240*/  EXIT ;  /* 0x000000000000794d */ /* 0x000fea0003800000 */
.L_x_21:
        /* <DEDUP_REMOVED lines=11> */
.L_x_73:


//--------------------- .text._Z10naive_reluPfiii --------------------------
	.section	.text._Z10naive_reluPfiii,"ax",@progbits
	.align	128
        .global         _Z10naive_reluPfiii
        .type           _Z10naive_reluPfiii,@function
        .size           _Z10naive_reluPfiii,(.L_x_74 - _Z10naive_reluPfiii)
        .other          _Z10naive_reluPfiii,@"STO_CUDA_ENTRY STV_DEFAULT"
_Z10naive_reluPfiii:
.text._Z10naive_reluPfiii:
[----:B------:R-:W-:Y:S01]  /*0000*/  LDC R1, c[0x0][0x37c] ;  /* 0x0000df00ff017b82 */ /* 0x000fe20000000800 */
[----:B------:R-:W0:Y:S07]  /*0010*/  S2R R0, SR_TID.Y ;  /* 0x0000000000007919 */ /* 0x000e2e0000002200 */
[----:B------:R-:W-:Y:S01]  /*0020*/  S2UR UR4, SR_CTAID.X ;  /* 0x00000000000479c3 */ /* 0x000fe20000002500 */
[----:B------:R-:W1:Y:S01]  /*0030*/  LDCU.64 UR6, c[0x0][0x388] ;  /* 0x00007100ff0677ac */ /* 0x000e620008000a00 */
[----:B------:R-:W2:Y:S01]  /*0040*/  S2R R5, SR_TID.X ;  /* 0x0000000000057919 */ /* 0x000ea20000002100 */
[----:B------:R-:W3:Y:S05]  /*0050*/  LDCU.64 UR8, c[0x0][0x358] ;  /* 0x00006b00ff0877ac */ /* 0x000eea0008000a00 */
[----:B------:R-:W1:Y:S08]  /*0060*/  S2UR UR5, SR_CTAID.Y ;  /* 0x00000000000579c3 */ /* 0x000e700000002600 */
[----:B------:R-:W0:Y:S08]  /*0070*/  LDC R7, c[0x0][0x390] ;  /* 0x0000e400ff077b82 */ /* 0x000e300000000800 */
[----:B------:R-:W4:Y:S01]  /*0080*/  LDC.64 R2, c[0x0][0x380] ;  /* 0x0000e000ff027b82 */ /* 0x000f220000000a00 */
[----:B-1----:R-:W-:-:S06]  /*0090*/  UIMAD UR4, UR4, UR6, UR5 ;  /* 0x00000006040472a4 */ /* 0x002fcc000f8e0205 */
[----:B0-----:R-:W-:-:S04]  /*00a0*/  IMAD R0, R7, UR4, R0 ;  /* 0x0000000407007c24 */ /* 0x001fc8000f8e0200 */
[----:B--2---:R-:W-:-:S04]  /*00b0*/  IMAD R5, R0, UR7, R5 ;  /* 0x0000000700057c24 */ /* 0x004fc8000f8e0205 */
[----:B----4-:R-:W-:-:S05]  /*00c0*/  IMAD.WIDE R2, R5, 0x4, R2 ;  /* 0x0000000405027825 */ /* 0x010fca00078e0202 */
[----:B---3--:R-:W2:Y:S02]  /*00d0*/  LDG.E R0, desc[UR8][R2.64] ;  /* 0x0000000802007981 */ /* 0x008ea4000c1e1900 */
[----:B--2---:R-:W-:-:S05]  /*00e0*/  FMNMX R5, RZ, R0, !PT ;  /* 0x00000000ff057209 */ /* 0x004fca0007800000 */
[----:B------:R-:W-:Y:S01]  /*00f0*/  STG.E desc[UR8][R2.64], R5 ;  /* 0x0000000502007986 */ /* 0x000fe2000c101908 */
[----:B------:R-:W-:Y:S05]  /*0100*/  EXIT ;  /* 0x000000000000794d */ /* 0x000fea0003800000 */
.L_x_22:
        /* <DEDUP_REMOVED lines=15> */
.L_x_74:


//--------------------- .text._Z10naive_convPfS_S_S_iiiiii --------------------------
	.section	.text._Z10naive_convPfS_S_S_iiiiii,"ax",@progbits
	.align	128
        .global         _Z10naive_convPfS_S_S_iiiiii
        .type           _Z10naive_convPfS_S_S_iiiiii,@function
        .size           _Z10naive_convPfS_S_S_iiiiii,(.L_x_75 - _Z10naive_convPfS_S_S_iiiiii)
        .other          _Z10naive_convPfS_S_S_iiiiii,@"STO_CUDA_ENTRY STV_DEFAULT"
_Z10naive_convPfS_S_S_iiiiii:
.text._Z10naive_convPfS_S_S_iiiiii:
[----:B------:R-:W-:Y:S08]  /*0000*/  LDC R1, c[0x0][0x37c] ;  /* 0x0000df00ff017b82 */ /* 0x000ff00000000800 */
[----:B------:R-:W0:Y:S01]  /*0010*/  S2UR UR23, SR_CTAID.Y ;  /* 0x00000000001779c3 */ /* 0x000e220000002600 */
[----:B------:R-:W0:Y:S01]  /*0020*/  LDCU.64 UR4, c[0x0][0x398] ;  /* 0x00007300ff0477ac */ /* 0x000e220008000a00 */
[----:B------:R-:W1:Y:S06]  /*0030*/  LDCU.64 UR18, c[0x0][0x358] ;  /* 0x00006b00ff1277ac */ /* 0x000e6c0008000a00 */
[----:B------:R-:W2:Y:S01]  /*0040*/  S2UR UR22, SR_CTAID.X ;  /* 0x00000000001679c3 */ /* 0x000ea20000002500 */
[----:B------:R-:W3:Y:S01]  /*0050*/  S2R R0, SR_TID.Y ;  /* 0x0000000000007919 */ /* 0x000ee20000002200 */
[----:B------:R-:W2:Y:S01]  /*0060*/  LDCU.64 UR6, c[0x0][0x3b0] ;  /* 0x00007600ff0677ac */ /* 0x000ea20008000a00 */
[----:B------:R-:W4:Y:S05]  /*0070*/  S2R R4, SR_TID.X ;  /* 0x0000000000047919 */ /* 0x000f2a0000002100 */
[----:B------:R-:W5:Y:S01]  /*0080*/  LDC.64 R8, c[0x0][0x3a8] ;  /* 0x0000ea00ff087b82 */ /* 0x000f620000000a00 */
[----:B0-----:R-:W-:-:S07]  /*0090*/  UIMAD.WIDE.U32 UR4, UR23, 0x4, UR4 ;  /* 0x00000004170478a5 */ /* 0x001fce000f8e0004 */
[----:B------:R-:W0:Y:S01]  /*00a0*/  LDC.64 R2, c[0x0][0x388] ;  /* 0x0000e200ff027b82 */ /* 0x000e220000000a00 */
[----:B------:R-:W-:Y:S02]  /*00b0*/  MOV R7, UR5 ;  /* 0x0000000500077c02 */ /* 0x000fe40008000f00 */
[----:B------:R-:W-:Y:S01]  /*00c0*/  MOV R6, UR4 ;  /* 0x0000000400067c02 */ /* 0x000fe20008000f00 */
[----:B------:R-:W3:Y:S04]  /*00d0*/  LDCU UR4, c[0x0][0x3a4] ;  /* 0x00007480ff0477ac */ /* 0x000ee80008000800 */
[----:B-1----:R1:W4:Y:S01]  /*00e0*/  LDG.E R7, desc[UR18][R6.64] ;  /* 0x0000001206077981 */ /* 0x002322000c1e1900 */
[----:B--2---:R-:W-:Y:S01]  /*00f0*/  UIMAD UR5, UR22, UR6, UR23 ;  /* 0x00000006160572a4 */ /* 0x004fe2000f8e0217 */
[----:B-----5:R-:W-:Y:S01]  /*0100*/  ISETP.GE.AND P0, PT, R9, 0x1, PT ;  /* 0x000000010900780c */ /* 0x020fe20003f06270 */
[----:B------:R-:W-:-:S04]  /*0110*/  UIADD3 UR6, UPT, UPT, UR7, -0x1, URZ ;  /* 0xffffffff07067890 */ /* 0x000fc8000fffe0ff */
[----:B------:R-:W-:Y:S02]  /*0120*/  MOV R11, UR5 ;  /* 0x00000005000b7c02 */ /* 0x000fe40008000f00 */
[----:B------:R-:W-:Y:S01]  /*0130*/  IADD3 R5, PT, PT, R8, -UR6, RZ ;  /* 0x8000000608057c10 */ /* 0x000fe2000fffe0ff */
[----:B---3--:R-:W-:-:S06]  /*0140*/  UIADD3 UR4, UPT, UPT, -UR6, UR4, URZ ;  /* 0x0000000406047290 */ /* 0x008fcc000fffe1ff */
[----:B-1----:R-:W-:-:S04]  /*0150*/  IMAD R6, R11, UR4, R0 ;  /* 0x000000040b067c24 */ /* 0x002fc8000f8e0200 */
[----:B----4-:R-:W-:-:S04]  /*0160*/  IMAD R5, R5, R6, R4 ;  /* 0x0000000605057224 */ /* 0x010fc800078e0204 */
[----:B0-----:R-:W-:-:S05]  /*0170*/  IMAD.WIDE R2, R5, 0x4, R2 ;  /* 0x0000000405027825 */ /* 0x001fca00078e0202 */
[----:B------:R0:W-:Y:S01]  /*0180*/  STG.E desc[UR18][R2.64], R7 ;  /* 0x0000000702007986 */ /* 0x0001e2000c101912 */
[----:B------:R-:W-:Y:S05]  /*0190*/  @!P0 EXIT ;  /* 0x000000000000894d */ /* 0x000fea0003800000 */
[----:B------:R-:W-:-:S06]  /*01a0*/  UISETP.GE.AND UP0, UPT, UR7, 0x1, UPT ;  /* 0x000000010700788c */ /* 0x000fcc000bf06270 */
[----:B------:R-:W-:-:S13]  /*01b0*/  PLOP3.LUT P0, PT, PT, PT, UP0, 0x80, 0x8 ;  /* 0x000000000008781c */ /* 0x000fda0003f0f008 */
[----:B------:R-:W-:Y:S05]  /*01c0*/  @!P0 EXIT ;  /* 0x000000000000894d */ /* 0x000fea0003800000 */
[----:B------:R-:W1:Y:S01]  /*01d0*/  LDCU.64 UR4, c[0x0][0x380] ;  /* 0x00007000ff0477ac */ /* 0x000e620008000a00 */
[----:B------:R-:W2:Y:S01]  /*01e0*/  LDCU.64 UR8, c[0x0][0x390] ;  /* 0x00007200ff0877ac */ /* 0x000ea20008000a00 */
[----:B------:R-:W-:Y:S02]  /*01f0*/  ULOP3.LUT UR10, UR7, 0x7ffffff8, URZ, 0xc0, !UPT ;  /* 0x7ffffff8070a7892 */ /* 0x000fe4000f8ec0ff */
[----:B------:R-:W-:Y:S02]  /*0200*/  ULOP3.LUT UR20, UR7, 0x7, URZ, 0xc0, !UPT ;  /* 0x0000000707147892 */ /* 0x000fe4000f8ec0ff */
[----:B------:R-:W-:Y:S02]  /*0210*/  ULOP3.LUT UR21, UR7, 0x3, URZ, 0xc0, !UPT ;  /* 0x0000000307157892 */ /* 0x000fe4000f8ec0ff */
[----:B------:R-:W-:Y:S02]  /*0220*/  UIADD3 UR15, UPT, UPT, -UR10, URZ, URZ ;  /* 0x000000ff0a0f7290 */ /* 0x000fe4000fffe1ff */
[----:B-1----:R-:W-:-:S03]  /*0230*/  UIADD3 UR13, UP0, UPT, UR4, 0x10, URZ ;  /* 0x00000010040d7890 */ /* 0x002fc6000ff1e0ff */
[----:B------:R-:W-:Y:S01]  /*0240*/  UMOV UR4, URZ ;  /* 0x000000ff00047c82 */ /* 0x000fe20008000000 */
[----:B--2---:R-:W-:Y:S02]  /*0250*/  UIADD3 UR11, UP1, UPT, UR8, 0x10, URZ ;  /* 0x00000010080b7890 */ /* 0x004fe4000ff3e0ff */
[----:B------:R-:W-:Y:S02]  /*0260*/  UIADD3.X UR14, UPT, UPT, URZ, UR5, URZ, UP0, !UPT ;  /* 0x00000005ff0e7290 */ /* 0x000fe400087fe4ff */
[----:B------:R-:W-:-:S12]  /*0270*/  UIADD3.X UR12, UPT, UPT, URZ, UR9, URZ, UP1, !UPT ;  /* 0x00000009ff0c7290 */ /* 0x000fd80008ffe4ff */
.L_x_28:
[----:B-1----:R-:W1:Y:S01]  /*0280*/  LDCU UR6, c[0x0][0x3ac] ;  /* 0x00007580ff0677ac */ /* 0x002e620008000800 */
[----:B--2---:R-:W2:Y:S01]  /*0290*/  LDCU UR7, c[0x0][0x3a4] ;  /* 0x00007480ff0777ac */ /* 0x004ea20008000800 */
[----:B-1----:R-:W-:Y:S02]  /*02a0*/  UIMAD UR5, UR22, UR6, UR4 ;  /* 0x00000006160572a4 */ /* 0x002fe4000f8e0204 */
[----:B------:R-:W-:Y:S01]  /*02b0*/  UIMAD UR24, UR23, UR6, UR4 ;  /* 0x00000006171872a4 */ /* 0x000fe2000f8e0204 */
[----:B--2---:R-:W-:Y:S01]  /*02c0*/  MOV R5, UR7 ;  /* 0x0000000700057c02 */ /* 0x004fe20008000f00 */
[----:B------:R-:W-:-:S04]  /*02d0*/  UIADD3 UR4, UPT, UPT, UR4, 0x1, URZ ;  /* 0x0000000104047890 */ /* 0x000fc8000fffe0ff */
[----:B------:R-:W-:Y:S01]  /*02e0*/  IMAD R5, R5, UR5, R0 ;  /* 0x0000000505057c24 */ /* 0x000fe2000f8e0200 */
[----:B------:R-:W-:Y:S01]  /*02f0*/  UISETP.NE.AND UP0, UPT, UR4, UR6, UPT ;  /* 0x000000060400728c */ /* 0x000fe2000bf05270 */
[----:B---3--:R-:W-:-:S10]  /*0300*/  UMOV UR5, URZ ;  /* 0x000000ff00057c82 */ /* 0x008fd40008000000 */
.L_x_27:
[----:B-1----:R-:W1:Y:S01]  /*0310*/  LDCU UR17, c[0x0][0x3b4] ;  /* 0x00007680ff1177ac */ /* 0x002e620008000800 */
[----:B------:R-:W-:Y:S01]  /*0320*/  VIADD R9, R5, UR5 ;  /* 0x0000000505097c36 */ /* 0x000fe20008000000 */
[----:B--2---:R-:W2:Y:S01]  /*0330*/  LDCU UR7, c[0x0][0x3a8] ;  /* 0x00007500ff0777ac */ /* 0x004ea20008000800 */
[----:B-1----:R-:W-:Y:S02]  /*0340*/  UISETP.GE.U32.AND UP2, UPT, UR17, 0x8, UPT ;  /* 0x000000081100788c */ /* 0x002fe4000bf46070 */
[----:B------:R-:W-:Y:S02]  /*0350*/  UIMAD UR6, UR24, UR17, UR5 ;  /* 0x00000011180672a4 */ /* 0x000fe4000f8e0205 */
[----:B------:R-:W-:Y:S01]  /*0360*/  UIADD3 UR5, UPT, UPT, UR5, 0x1, URZ ;  /* 0x0000000105057890 */ /* 0x000fe2000fffe0ff */
[----:B--2---:R-:W-:Y:S01]  /*0370*/  IMAD R6, R9, UR7, R4 ;  /* 0x0000000709067c24 */ /* 0x004fe2000f8e0204 */
[----:B------:R-:W-:Y:S02]  /*0380*/  UIMAD UR16, UR6, UR17, URZ ;  /* 0x00000011061072a4 */ /* 0x000fe4000f8e02ff */
[----:B------:R-:W-:Y:S01]  /*0390*/  UISETP.NE.AND UP1, UPT, UR5, UR17, UPT ;  /* 0x000000110500728c */ /* 0x000fe2000bf25270 */
[----:B------:R-:W-:Y:S01]  /*03a0*/  UMOV UR6, URZ ;  /* 0x000000ff00067c82 */ /* 0x000fe20008000000 */
[----:B---3--:R-:W-:Y:S09]  /*03b0*/  BRA.U !UP2, `(.L_x_23) ;  /* 0x000000010abc7547 */ /* 0x008ff2000b800000 */
[----:B------:R-:W-:Y:S01]  /*03c0*/  MOV R13, UR16 ;  /* 0x00000010000d7c02 */ /* 0x000fe20008000f00 */
[----:B------:R-:W-:Y:S01]  /*03d0*/  UMOV UR6, UR15 ;  /* 0x0000000f00067c82 */ /* 0x000fe20008000000 */
[----:B------:R-:W-:-:S07]  /*03e0*/  MOV R12, R6 ;  /* 0x00000006000c7202 */ /* 0x000fce0000000f00 */
.L_x_24:
[----:B------:R-:W-:Y:S01]  /*03f0*/  MOV R8, UR13 ;  /* 0x0000000d00087c02 */ /* 0x000fe20008000f00 */
[----:B------:R-:W-:Y:S01]  /*0400*/  IMAD.U32 R10, RZ, RZ, UR11 ;  /* 0x0000000bff0a7e24 */ /* 0x000fe2000f8e00ff */
[----:B------:R-:W-:Y:S02]  /*0410*/  MOV R9, UR14 ;  /* 0x0000000e00097c02 */ /* 0x000fe40008000f00 */
[----:B------:R-:W-:Y:S01]  /*0420*/  MOV R11, UR12 ;  /* 0x0000000c000b7c02 */ /* 0x000fe20008000f00 */
[----:B------:R-:W-:-:S04]  /*0430*/  IMAD.WIDE R8, R12, 0x4, R8 ;  /* 0x000000040c087825 */ /* 0x000fc800078e0208 */
[----:B------:R-:W-:Y:S01]  /*0440*/  IMAD.WIDE R10, R13, 0x4, R10 ;  /* 0x000000040d0a7825 */ /* 0x000fe200078e020a */
[----:B--2---:R-:W2:Y:S04]  /*0450*/  LDG.E R14, desc[UR18][R8.64+-0x10] ;  /* 0xfffff012080e7981 */ /* 0x004ea8000c1e1900 */
[----:B------:R-:W2:Y:S02]  /*0460*/  LDG.E R15, desc[UR18][R10.64+-0x10] ;  /* 0xfffff0120a0f7981 */ /* 0x000ea4000c1e1900 */
[----:B--2---:R-:W-:-:S05]  /*0470*/  FFMA R15, R14, R15, R7 ;  /* 0x0000000f0e0f7223 */ /* 0x004fca0000000007 */
[----:B------:R1:W-:Y:S04]  /*0480*/  STG.E desc[UR18][R2.64], R15 ;  /* 0x0000000f02007986 */ /* 0x0003e8000c101912 */
[----:B------:R-:W2:Y:S04]  /*0490*/  LDG.E R14, desc[UR18][R8.64+-0xc] ;  /* 0xfffff412080e7981 */ /* 0x000ea8000c1e1900 */
[----:B0-----:R-:W2:Y:S02]  /*04a0*/  LDG.E R7, desc[UR18][R10.64+-0xc] ;  /* 0xfffff4120a077981 */ /* 0x001ea4000c1e1900 */
[----:B--2---:R-:W-:-:S05]  /*04b0*/  FFMA R7, R14, R7, R15 ;  /* 0x000000070e077223 */ /* 0x004fca000000000f */
[----:B------:R0:W-:Y:S04]  /*04c0*/  STG.E desc[UR18][R2.64], R7 ;  /* 0x0000000702007986 */ /* 0x0001e8000c101912 */
[----:B------:R-:W2:Y:S04]  /*04d0*/  LDG.E R14, desc[UR18][R8.64+-0x8] ;  /* 0xfffff812080e7981 */ /* 0x000ea8000c1e1900 */
[----:B------:R-:W2:Y:S02]  /*04e0*/  LDG.E R16, desc[UR18][R10.64+-0x8] ;  /* 0xfffff8120a107981 */ /* 0x000ea4000c1e1900 */
[----:B--2---:R-:W-:-:S05]  /*04f0*/  FFMA R17, R14, R16, R7 ;  /* 0x000000100e117223 */ /* 0x004fca0000000007 */
[----:B------:R2:W-:Y:S04]  /*0500*/  STG.E desc[UR18][R2.64], R17 ;  /* 0x0000001102007986 */ /* 0x0005e8000c101912 */
[----:B------:R-:W1:Y:S04]  /*0510*/  LDG.E R14, desc[UR18][R8.64+-0x4] ;  /* 0xfffffc12080e7981 */ /* 0x000e68000c1e1900 */
[----:B------:R-:W1:Y:S02]  /*0520*/  LDG.E R16, desc[UR18][R10.64+-0x4] ;  /* 0xfffffc120a107981 */ /* 0x000e64000c1e1900 */
[----:B-1----:R-:W-:-:S05]  /*0530*/  FFMA R15, R14, R16, R17 ;  /* 0x000000100e0f7223 */ /* 0x002fca0000000011 */
[----:B------:R1:W-:Y:S04]  /*0540*/  STG.E desc[UR18][R2.64], R15 ;  /* 0x0000000f02007986 */ /* 0x0003e8000c101912 */
[----:B------:R-:W0:Y:S04]  /*0550*/  LDG.E R14, desc[UR18][R8.64] ;  /* 0x00000012080e7981 */ /* 0x000e28000c1e1900 */
[----:B------:R-:W0:Y:S02]  /*0560*/  LDG.E R16, desc[UR18][R10.64] ;  /* 0x000000120a107981 */ /* 0x000e24000c1e1900 */
[----:B0-----:R-:W-:-:S05]  /*0570*/  FFMA R7, R14, R16, R15 ;  /* 0x000000100e077223 */ /* 0x001fca000000000f */
        /* <DEDUP_REMOVED lines=10> */
[----:B------:R-:W0:Y:S01]  /*0620*/  LDG.E R16, desc[UR18][R10.64+0xc] ;  /* 0x00000c120a107981 */ /* 0x000e22000c1e1900 */
[----:B------:R-:W-:Y:S01]  /*0630*/  UIADD3 UR6, UPT, UPT, UR6, 0x8, URZ ;  /* 0x0000000806067890 */ /* 0x000fe2000fffe0ff */
[----:B------:R-:W-:-:S02]  /*0640*/  IADD3 R12, PT, PT, R12, 0x8, RZ ;  /* 0x000000080c0c7810 */ /* 0x000fc40007ffe0ff */
[----:B------:R-:W-:Y:S01]  /*0650*/  IADD3 R13, PT, PT, R13, 0x8, RZ ;  /* 0x000000080d0d7810 */ /* 0x000fe20007ffe0ff */
[----:B------:R-:W-:Y:S01]  /*0660*/  UISETP.NE.AND UP2, UPT, UR6, URZ, UPT ;  /* 0x000000ff0600728c */ /* 0x000fe2000bf45270 */
[----:B0-----:R-:W-:-:S05]  /*0670*/  FFMA R7, R14, R16, R15 ;  /* 0x000000100e077223 */ /* 0x001fca000000000f */
[----:B------:R2:W-:Y:S03]  /*0680*/  STG.E desc[UR18][R2.64], R7 ;  /* 0x0000000702007986 */ /* 0x0005e6000c101912 */
[----:B------:R-:W-:Y:S05]  /*0690*/  BRA.U UP2, `(.L_x_24) ;  /* 0xfffffffd02547547 */ /* 0x000fea000b83ffff */
[----:B------:R-:W-:-:S05]  /*06a0*/  UMOV UR6, UR10 ;  /* 0x0000000a00067c82 */ /* 0x000fca0008000000 */
.L_x_23:
[----:B------:R-:W-:-:S09]  /*06b0*/  UISETP.NE.AND UP2, UPT, UR20, URZ, UPT ;  /* 0x000000ff1400728c */ /* 0x000fd2000bf45270 */
[----:B------:R-:W-:Y:S05]  /*06c0*/  BRA.U !UP2, `(.L_x_25) ;  /* 0x000000050a247547 */ /* 0x000fea000b800000 */
[----:B------:R-:W-:Y:S02]  /*06d0*/  UIADD3 UR7, UPT, UPT, UR20, -0x1, URZ ;  /* 0xffffffff14077890 */ /* 0x000fe4000fffe0ff */
[----:B------:R-:W-:Y:S02]  /*06e0*/  UISETP.NE.AND UP3, UPT, UR21, URZ, UPT ;  /* 0x000000ff1500728c */ /* 0x000fe4000bf65270 */
[----:B------:R-:W-:-:S09]  /*06f0*/  UISETP.GE.U32.AND UP2, UPT, UR7, 0x3, UPT ;  /* 0x000000030700788c */ /* 0x000fd2000bf46070 */
[----:B------:R-:W-:Y:S05]  /*0700*/  BRA.U !UP2, `(.L_x_26) ;  /* 0x000000010a787547 */ /* 0x000fea000b800000 */
[----:B------:R-:W1:Y:S01]  /*0710*/  LDC.64 R8, c[0x0][0x380] ;  /* 0x0000e000ff087b82 */ /* 0x000e620000000a00 */
[----:B------:R-:W3:Y:S01]  /*0720*/  LDCU.64 UR8, c[0x0][0x390] ;  /* 0x00007200ff0877ac */ /* 0x000ee20008000a00 */
[----:B------:R-:W-:Y:S01]  /*0730*/  IADD3 R11, PT, PT, R6, UR6, RZ ;  /* 0x00000006060b7c10 */ /* 0x000fe2000fffe0ff */
[----:B------:R-:W-:-:S04]  /*0740*/  UIADD3 UR7, UPT, UPT, UR16, UR6, URZ ;  /* 0x0000000610077290 */ /* 0x000fc8000fffe0ff */
[----:B---3--:R-:W-:Y:S01]  /*0750*/  UIMAD.WIDE UR8, UR7, 0x4, UR8 ;  /* 0x00000004070878a5 */ /* 0x008fe2000f8e0208 */
[----:B-1----:R-:W-:-:S05]  /*0760*/  IMAD.WIDE R8, R11, 0x4, R8 ;  /* 0x000000040b087825 */ /* 0x002fca00078e0208 */
[----:B------:R-:W-:Y:S01]  /*0770*/  MOV R11, UR9 ;  /* 0x00000009000b7c02 */ /* 0x000fe20008000f00 */
[----:B------:R-:W-:Y:S01]  /*0780*/  IMAD.U32 R10, RZ, RZ, UR8 ;  /* 0x00000008ff0a7e24 */ /* 0x000fe2000f8e00ff */
[----:B------:R-:W0:Y:S05]  /*0790*/  LDG.E R12, desc[UR18][R8.64] ;  /* 0x00000012080c7981 */ /* 0x000e2a000c1e1900 */
[----:B------:R-:W0:Y:S01]  /*07a0*/  LDG.E R10, desc[UR18][R10.64] ;  /* 0x000000120a0a7981 */ /* 0x000e22000c1e1900 */
[----:B------:R-:W-:Y:S01]  /*07b0*/  MOV R13, UR9 ;  /* 0x00000009000d7c02 */ /* 0x000fe20008000f00 */
[----:B0-2---:R-:W-:Y:S01]  /*07c0*/  FFMA R7, R12, R10, R7 ;  /* 0x0000000a0c077223 */ /* 0x005fe20000000007 */
[----:B------:R-:W-:-:S04]  /*07d0*/  MOV R12, UR8 ;  /* 0x00000008000c7c02 */ /* 0x000fc80008000f00 */
[----:B------:R0:W-:Y:S04]  /*07e0*/  STG.E desc[UR18][R2.64], R7 ;  /* 0x0000000702007986 */ /* 0x0001e8000c101912 */
[----:B------:R-:W2:Y:S04]  /*07f0*/  LDG.E R12, desc[UR18][R12.64+0x4] ;  /* 0x000004120c0c7981 */ /* 0x000ea8000c1e1900 */
[----:B------:R-:W2:Y:S01]  /*0800*/  LDG.E R14, desc[UR18][R8.64+0x4] ;  /* 0x00000412080e7981 */ /* 0x000ea2000c1e1900 */
[----:B------:R-:W-:Y:S02]  /*0810*/  IMAD.U32 R15, RZ, RZ, UR9 ;  /* 0x00000009ff0f7e24 */ /* 0x000fe4000f8e00ff */
[----:B--2---:R-:W-:Y:S01]  /*0820*/  FFMA R17, R14, R12, R7 ;  /* 0x0000000c0e117223 */ /* 0x004fe20000000007 */
[----:B------:R-:W-:-:S04]  /*0830*/  MOV R14, UR8 ;  /* 0x00000008000e7c02 */ /* 0x000fc80008000f00 */
[----:B------:R1:W-:Y:S04]  /*0840*/  STG.E desc[UR18][R2.64], R17 ;  /* 0x0000001102007986 */ /* 0x0003e8000c101912 */
[----:B------:R-:W2:Y:S04]  /*0850*/  LDG.E R14, desc[UR18][R14.64+0x8] ;  /* 0x000008120e0e7981 */ /* 0x000ea8000c1e1900 */
[----:B------:R-:W2:Y:S01]  /*0860*/  LDG.E R16, desc[UR18][R8.64+0x8] ;  /* 0x0000081208107981 */ /* 0x000ea2000c1e1900 */
[----:B------:R-:W-:Y:S01]  /*0870*/  MOV R10, UR8 ;  /* 0x00000008000a7c02 */ /* 0x000fe20008000f00 */
[----:B--2---:R-:W-:-:S05]  /*0880*/  FFMA R19, R16, R14, R17 ;  /* 0x0000000e10137223 */ /* 0x004fca0000000011 */
[----:B------:R1:W-:Y:S04]  /*0890*/  STG.E desc[UR18][R2.64], R19 ;  /* 0x0000001302007986 */ /* 0x0003e8000c101912 */
[----:B------:R-:W0:Y:S04]  /*08a0*/  LDG.E R16, desc[UR18][R8.64+0xc] ;  /* 0x00000c1208107981 */ /* 0x000e28000c1e1900 */
[----:B------:R-:W0:Y:S01]  /*08b0*/  LDG.E R10, desc[UR18][R10.64+0xc] ;  /* 0x00000c120a0a7981 */ /* 0x000e22000c1e1900 */
[----:B------:R-:W-:Y:S01]  /*08c0*/  UIADD3 UR6, UPT, UPT, UR6, 0x4, URZ ;  /* 0x0000000406067890 */ /* 0x000fe2000fffe0ff */
[----:B0-----:R-:W-:-:S05]  /*08d0*/  FFMA R7, R16, R10, R19 ;  /* 0x0000000a10077223 */ /* 0x001fca0000000013 */
[----:B------:R1:W-:Y:S06]  /*08e0*/  STG.E desc[UR18][R2.64], R7 ;  /* 0x0000000702007986 */ /* 0x0003ec000c101912 */
.L_x_26:
[----:B------:R-:W-:Y:S05]  /*08f0*/  BRA.U !UP3, `(.L_x_25) ;  /* 0x000000010b987547 */ /* 0x000fea000b800000 */
[----:B------:R-:W-:Y:S01]  /*0900*/  UISETP.NE.AND UP2, UPT, UR21, 0x1, UPT ;  /* 0x000000011500788c */ /* 0x000fe2000bf45270 */
[----:B------:R-:W-:-:S05]  /*0910*/  HFMA2 R9, -RZ, RZ, 0, 2.384185791015625e-07 ;  /* 0x00000004ff097431 */ /* 0x000fca00000001ff */
[----:B------:R-:W-:-:S05]  /*0920*/  PLOP3.LUT P0, PT, PT, PT, UP2, 0x80, 0x8 ;  /* 0x000000000008781c */ /* 0x000fca0003f0f028 */
[----:B------:R-:W3:Y:S01]  /*0930*/  @UP2 LDCU.64 UR8, c[0x0][0x390] ;  /* 0x00007200ff0827ac */ /* 0x000ee20008000a00 */
[----:B------:R-:W4:Y:S01]  /*0940*/  @UP2 LDCU.64 UR26, c[0x0][0x380] ;  /* 0x00007000ff1a27ac */ /* 0x000f220008000a00 */
[----:B------:R-:W-:-:S06]  /*0950*/  @UP2 UIADD3 UR7, UPT, UPT, UR16, UR6, URZ ;  /* 0x0000000610072290 */ /* 0x000fcc000fffe0ff */
[----:B------:R-:W-:Y:S01]  /*0960*/  @P0 IADD3 R8, PT, PT, R6, UR6, RZ ;  /* 0x0000000606080c10 */ /* 0x000fe2000fffe0ff */
[----:B---3--:R-:W-:-:S04]  /*0970*/  @UP2 UIMAD.WIDE UR8, UR7, 0x4, UR8 ;  /* 0x00000004070828a5 */ /* 0x008fc8000f8e0208 */
[----:B----4-:R-:W-:Y:S02]  /*0980*/  @P0 IMAD.WIDE R8, R8, R9, UR26 ;  /* 0x0000001a08080e25 */ /* 0x010fe4000f8e0209 */
[----:B------:R-:W-:Y:S02]  /*0990*/  MOV R10, UR8 ;  /* 0x00000008000a7c02 */ /* 0x000fe40008000f00 */
[----:B------:R-:W-:Y:S01]  /*09a0*/  MOV R11, UR9 ;  /* 0x00000009000b7c02 */ /* 0x000fe20008000f00 */
[----:B------:R-:W2:Y:S04]  /*09b0*/  @P0 LDG.E R12, desc[UR18][R8.64] ;  /* 0x00000012080c0981 */ /* 0x000ea8000c1e1900 */
[----:B------:R-:W2:Y:S01]  /*09c0*/  @P0 LDG.E R10, desc[UR18][R10.64] ;  /* 0x000000120a0a0981 */ /* 0x000ea2000c1e1900 */
[----:B------:R-:W-:Y:S01]  /*09d0*/  MOV R13, UR9 ;  /* 0x00000009000d7c02 */ /* 0x000fe20008000f00 */
[----:B------:R-:W-:-:S04]  /*09e0*/  ULOP3.LUT UR7, UR17, 0x1, URZ, 0xc0, !UPT ;  /* 0x0000000111077892 */ /* 0x000fc8000f8ec0ff */
[----:B------:R-:W-:-:S06]  /*09f0*/  UISETP.NE.U32.AND UP3, UPT, UR7, 0x1, UPT ;  /* 0x000000010700788c */ /* 0x000fcc000bf65070 */
[----:B------:R-:W-:Y:S01]  /*0a00*/  PLOP3.LUT P1, PT, PT, PT, UP3, 0x80, 0x8 ;  /* 0x000000000008781c */ /* 0x000fe20003f2f038 */
[----:B------:R-:W-:-:S04]  /*0a10*/  @UP2 UIADD3 UR6, UPT, UPT, UR6, 0x2, URZ ;  /* 0x0000000206062890 */ /* 0x000fc8000fffe0ff */
[----:B------:R-:W3:Y:S01]  /*0a20*/  @!UP3 LDCU.64 UR26, c[0x0][0x380] ;  /* 0x00007000ff1ab7ac */ /* 0x000ee20008000a00 */
[----:B--2---:R-:W-:Y:S01]  /*0a30*/  @P0 FFMA R15, R12, R10, R7 ;  /* 0x0000000a0c0f0223 */ /* 0x004fe20000000007 */
[----:B------:R-:W-:Y:S01]  /*0a40*/  IMAD.U32 R12, RZ, RZ, UR8 ;  /* 0x00000008ff0c7e24 */ /* 0x000fe2000f8e00ff */
[----:B------:R-:W2:Y:S03]  /*0a50*/  @!UP3 LDCU.64 UR8, c[0x0][0x390] ;  /* 0x00007200ff08b7ac */ /* 0x000ea60008000a00 */
[----:B------:R-:W-:Y:S04]  /*0a60*/  @P0 STG.E desc[UR18][R2.64], R15 ;  /* 0x0000000f02000986 */ /* 0x000fe8000c101912 */
[----:B------:R3:W0:Y:S04]  /*0a70*/  @P0 LDG.E R14, desc[UR18][R8.64+0x4] ;  /* 0x00000412080e0981 */ /* 0x000628000c1e1900 */
[----:B------:R-:W0:Y:S01]  /*0a80*/  @P0 LDG.E R12, desc[UR18][R12.64+0x4] ;  /* 0x000004120c0c0981 */ /* 0x000e22000c1e1900 */
[----:B------:R-:W-:-:S02]  /*0a90*/  @!UP3 UIADD3 UR7, UPT, UPT, UR16, UR6, URZ ;  /* 0x000000061007b290 */ /* 0x000fc4000fffe0ff */
[----:B------:R-:W-:Y:S02]  /*0aa0*/  @!P1 IADD3 R6, PT, PT, R6, UR6, RZ ;  /* 0x0000000606069c10 */ /* 0x000fe4000fffe0ff */
[----:B------:R-:W-:Y:S01]  /*0ab0*/  MOV R11, 0x4 ;  /* 0x00000004000b7802 */ /* 0x000fe20000000f00 */
[----:B--2---:R-:W-:-:S04]  /*0ac0*/  @!UP3 UIMAD.WIDE UR6, UR7, 0x4, UR8 ;  /* 0x000000040706b8a5 */ /* 0x004fc8000f8e0208 */
[----:B---3--:R-:W-:Y:S02]  /*0ad0*/  @!P1 IMAD.WIDE R8, R6, R11, UR26 ;  /* 0x0000001a06089e25 */ /* 0x008fe4000f8e020b */
[----:B------:R-:W-:Y:S02]  /*0ae0*/  MOV R10, UR6 ;  /* 0x00000006000a7c02 */ /* 0x000fe40008000f00 */
[----:B------:R-:W-:Y:S01]  /*0af0*/  MOV R11, UR7 ;  /* 0x00000007000b7c02 */ /* 0x000fe20008000f00 */
[----:B01----:R-:W-:-:S05]  /*0b00*/  @P0 FFMA R7, R14, R12, R15 ;  /* 0x0000000c0e070223 */ /* 0x003fca000000000f */
[----:B------:R0:W-:Y:S04]  /*0b10*/  @P0 STG.E desc[UR18][R2.64], R7 ;  /* 0x0000000702000986 */ /* 0x0001e8000c101912 */
[----:B------:R-:W0:Y:S04]  /*0b20*/  @!P1 LDG.E R8, desc[UR18][R8.64] ;  /* 0x0000001208089981 */ /* 0x000e28000c1e1900 */
[----:B------:R-:W0:Y:S02]  /*0b30*/  @!P1 LDG.E R10, desc[UR18][R10.64] ;  /* 0x000000120a0a9981 */ /* 0x000e24000c1e1900 */
[----:B0-----:R-:W-:-:S05]  /*0b40*/  @!P1 FFMA R7, R8, R10, R7 ;  /* 0x0000000a08079223 */ /* 0x001fca0000000007 */
[----:B------:R3:W-:Y:S02]  /*0b50*/  @!P1 STG.E desc[UR18][R2.64], R7 ;  /* 0x0000000702009986 */ /* 0x0007e4000c101912 */
.L_x_25:
[----:B------:R-:W-:Y:S05]  /*0b60*/  BRA.U UP1, `(.L_x_27) ;  /* 0xfffffff501e87547 */ /* 0x000fea000b83ffff */
[----:B------:R-:W-:Y:S05]  /*0b70*/  BRA.U UP0, `(.L_x_28) ;  /* 0xfffffff500c07547 */ /* 0x000fea000b83ffff */
[----:B------:R-:W-:Y:S05]  /*0b80*/  EXIT ;  /* 0x000000000000794d */ /* 0x000fea0003800000 */
.L_x_29:
        /* <DEDUP_REMOVED lines=15> */
.L_x_75:


//--------------------- .text._Z9normalizeiiiPKfPf --------------------------
	.section	.text._Z9normalizeiiiPKfPf,"ax",@progbits
	.align	128
        .global         _Z9normalizeiiiPKfPf
        .type           _Z9normalizeiiiPKfPf,@function
        .size           _Z9normalizeiiiPKfPf,(.L_x_70 - _Z9normalizeiiiPKfPf)
        .other          _Z9normalizeiiiPKfPf,@"STO_CUDA_ENTRY STV_DEFAULT"
_Z9normalizeiiiPKfPf:
.text._Z9normalizeiiiPKfPf:
[----:B------:R-:W-:Y:S01]  /*0000*/  LDC R1, c[0x0][0x37c] ;  /* 0x0000df00ff017b82 */ /* 0x000fe20000000800 */
[----:B------:R-:W0:Y:S01]  /*0010*/  S2R R3, SR_TID.X ;  /* 0x0000000000037919 */ /* 0x000e220000002100 */
[----:B------:R-:W1:Y:S01]  /*0020*/  LDCU UR5, c[0x0][0x388] ;  /* 0x00007100ff0577ac */ /* 0x000e620008000800 */
[----:B------:R-:W0:Y:S02]  /*0030*/  S2R R2, SR_TID.Y ;  /* 0x0000000000027919 */ /* 0x000e240000002200 */
[----:B0-----:R-:W-:-:S04]  /*0040*/  VIMNMX R0, PT, PT, R3, R2, !PT ;  /* 0x0000000203007248 */ /* 0x001fc80007fe0100 */
[----:B-1----:R-:W-:-:S13]  /*0050*/  ISETP.GE.AND P0, PT, R0, UR5, PT ;  /* 0x0000000500007c0c */ /* 0x002fda000bf06270 */
[----:B------:R-:W-:Y:S05]  /*0060*/  @P0 EXIT ;  /* 0x000000000000094d */ /* 0x000fea0003800000 */
[----:B------:R-:W0:Y:S01]  /*0070*/  S2R R0, SR_CTAID.X ;  /* 0x0000000000007919 */ /* 0x000e220000002500 */
[----:B------:R-:W0:Y:S01]  /*0080*/  S2UR UR4, SR_CTAID.Y ;  /* 0x00000000000479c3 */ /* 0x000e220000002600 */
[----:B------:R-:W1:Y:S07]  /*0090*/  LDCU.64 UR6, c[0x0][0x358] ;  /* 0x00006b00ff0677ac */ /* 0x000e6e0008000a00 */
[----:B------:R-:W0:Y:S08]  /*00a0*/  LDC R7, c[0x0][0x384] ;  /* 0x0000e100ff077b82 */ /* 0x000e300000000800 */
[----:B------:R-:W2:Y:S01]  /*00b0*/  LDC.64 R4, c[0x0][0x390] ;  /* 0x0000e400ff047b82 */ /* 0x000ea20000000a00 */
[----:B0-----:R-:W-:-:S04]  /*00c0*/  IMAD R0, R0, R7, UR4 ;  /* 0x0000000400007e24 */ /* 0x001fc8000f8e0207 */
[----:B------:R-:W-:-:S04]  /*00d0*/  IMAD R0, R0, UR5, R2 ;  /* 0x0000000500007c24 */ /* 0x000fc8000f8e0202 */
[----:B------:R-:W-:-:S04]  /*00e0*/  IMAD R2, R0, UR5, R3 ;  /* 0x0000000500027c24 */ /* 0x000fc8000f8e0203 */
[----:B--2---:R-:W-:-:S05]  /*00f0*/  IMAD.WIDE R4, R2, 0x4, R4 ;  /* 0x0000000402047825 */ /* 0x004fca00078e0204 */
[----:B-1----:R-:W2:Y:S01]  /*0100*/  LDG.E R0, desc[UR6][R4.64] ;  /* 0x0000000604007981 */ /* 0x002ea2000c1e1900 */
[----:B------:R-:W-:Y:S01]  /*0110*/  IMAD.MOV.U32 R6, RZ, RZ, 0x3b808081 ;  /* 0x3b808081ff067424 */ /* 0x000fe200078e00ff */
[----:B------:R-:W-:Y:S01]  /*0120*/  BSSY.RECONVERGENT B1, `(.L_x_30) ;  /* 0x000000b000017945 */ /* 0x000fe20003800200 */
[----:B------:R-:W-:-:S04]  /*0130*/  IMAD.MOV.U32 R3, RZ, RZ, 0x437f0000 ;  /* 0x437f0000ff037424 */ /* 0x000fc800078e00ff */
[----:B------:R-:W-:-:S04]  /*0140*/  FFMA R3, R6, -R3, 1 ;  /* 0x3f80000006037423 */ /* 0x000fc80000000803 */
[----:B------:R-:W-:Y:S01]  /*0150*/  FFMA R3, R3, R6, 0.0039215688593685626984 ;  /* 0x3b80808103037423 */ /* 0x000fe20000000006 */
[----:B--2---:R-:W0:Y:S03]  /*0160*/  FCHK P0, R0, 255 ;  /* 0x437f000000007902 */ /* 0x004e260000000000 */
[----:B------:R-:W-:-:S04]  /*0170*/  FFMA R6, R0, R3, RZ ;  /* 0x0000000300067223 */ /* 0x000fc800000000ff */
[----:B------:R-:W-:-:S04]  /*0180*/  FFMA R7, R6, -255, R0 ;  /* 0xc37f000006077823 */ /* 0x000fc80000000000 */
[----:B------:R-:W-:Y:S01]  /*0190*/  FFMA R3, R3, R7, R6 ;  /* 0x0000000703037223 */ /* 0x000fe20000000006 */
[----:B0-----:R-:W-:Y:S06]  /*01a0*/  @!P0 BRA `(.L_x_31) ;  /* 0x0000000000088947 */ /* 0x001fec0003800000 */
[----:B------:R-:W-:-:S07]  /*01b0*/  MOV R4, 0x1d0 ;  /* 0x000001d000047802 */ /* 0x000fce0000000f00 */
[----:B------:R-:W-:Y:S05]  /*01c0*/  CALL.REL.NOINC `($__internal_0_$__cuda_sm3x_div_rn_noftz_f32_slowpath) ;  /* 0x00000000001c7944 */ /* 0x000fea0003c00000 */
.L_x_31:
[----:B------:R-:W-:Y:S05]  /*01d0*/  BSYNC.RECONVERGENT B1 ;  /* 0x0000000000017941 */ /* 0x000fea0003800200 */
.L_x_30:
[----:B------:R-:W0:Y:S01]  /*01e0*/  LDC.64 R4, c[0x0][0x398] ;  /* 0x0000e600ff047b82 */ /* 0x000e220000000a00 */
[----:B------:R-:W-:Y:S01]  /*01f0*/  FADD R0, R3, -0.5 ;  /* 0xbf00000003007421 */ /* 0x000fe20000000000 */
[----:B0-----:R-:W-:-:S04]  /*0200*/  IMAD.WIDE R2, R2, 0x4, R4 ;  /* 0x0000000402027825 */ /* 0x001fc800078e0204 */
[----:B------:R-:W-:-:S05]  /*0210*/  FADD R5, R0, R0 ;  /* 0x0000000000057221 */ /* 0x000fca0000000000 */
[----:B------:R-:W-:Y:S01]  /*0220*/  STG.E desc[UR6][R2.64], R5 ;  /* 0x0000000502007986 */ /* 0x000fe2000c101906 */
[----:B------:R-:W-:Y:S05]  /*0230*/  EXIT ;  /* 0x000000000000794d */ /* 0x000fea0003800000 */
        .weak           $__internal_0_$__cuda_sm3x_div_rn_noftz_f32_slowpath
        .type           $__internal_0_$__cuda_sm3x_div_rn_noftz_f32_slowpath,@function
        .size           $__internal_0_$__cuda_sm3x_div_rn_noftz_f32_slowpath,(.L_x_70 - $__internal_0_$__cuda_sm3x_div_rn_noftz_f32_slowpath)
$__internal_0_$__cuda_sm3x_div_rn_noftz_f32_slowpath:
[--C-:B------:R-:W-:Y:S01]  /*0240*/  SHF.R.U32.HI R3, RZ, 0x17, R0.reuse ;  /* 0x00000017ff037819 */ /* 0x100fe20000011600 */
[----:B------:R-:W-:Y:S04]  /*0250*/  BSSY.RECONVERGENT B0, `(.L_x_32) ;  /* 0x000005c000007945 */ /* 0x000fe80003800200 */
[----:B------:R-:W-:Y:S01]  /*0260*/  BSSY.RELIABLE B2, `(.L_x_33) ;  /* 0x000001a000027945 */ /* 0x000fe20003800100 */
[----:B------:R-:W-:Y:S01]  /*0270*/  IMAD.MOV.U32 R5, RZ, RZ, R0 ;  /* 0x000000ffff057224 */ /* 0x000fe200078e0000 */
[----:B------:R-:W-:-:S05]  /*0280*/  LOP3.LUT R3, R3, 0xff, RZ, 0xc0, !PT ;  /* 0x000000ff03037812 */ /* 0x000fca00078ec0ff */
[----:B------:R-:W-:-:S05]  /*0290*/  VIADD R7, R3, 0xffffffff ;  /* 0xffffffff03077836 */ /* 0x000fca0000000000 */
[----:B------:R-:W-:-:S13]  /*02a0*/  ISETP.GT.U32.OR P0, PT, R7, 0xfd, !PT ;  /* 0x000000fd0700780c */ /* 0x000fda0007f04470 */
[----:B------:R-:W-:Y:S01]  /*02b0*/  @!P0 IMAD.MOV.U32 R6, RZ, RZ, RZ ;  /* 0x000000ffff068224 */ /* 0x000fe200078e00ff */
[----:B------:R-:W-:Y:S06]  /*02c0*/  @!P0 BRA `(.L_x_34) ;  /* 0x00000000004c8947 */ /* 0x000fec0003800000 */
[----:B------:R-:W-:-:S13]  /*02d0*/  FSETP.GTU.FTZ.AND P0, PT, |R0|, +INF , PT ;  /* 0x7f8000000000780b */ /* 0x000fda0003f1c200 */
[----:B------:R-:W-:Y:S05]  /*02e0*/  @P0 BREAK.RELIABLE B2 ;  /* 0x0000000000020942 */ /* 0x000fea0003800100 */
[----:B------:R-:W-:Y:S05]  /*02f0*/  @P0 BRA `(.L_x_35) ;  /* 0x0000000400400947 */ /* 0x000fea0003800000 */
[----:B------:R-:W-:-:S05]  /*0300*/  IMAD.MOV.U32 R6, RZ, RZ, 0x437f0000 ;  /* 0x437f0000ff067424 */ /* 0x000fca00078e00ff */
[----:B------:R-:W-:-:S13]  /*0310*/  LOP3.LUT P0, RZ, R6, 0x7fffffff, R5, 0xc8, !PT ;  /* 0x7fffffff06ff7812 */ /* 0x000fda000780c805 */
[----:B------:R-:W-:Y:S05]  /*0320*/  @!P0 BREAK.RELIABLE B2 ;  /* 0x0000000000028942 */ /* 0x000fea0003800100 */
[----:B------:R-:W-:Y:S05]  /*0330*/  @!P0 BRA `(.L_x_36) ;  /* 0x0000000400288947 */ /* 0x000fea0003800000 */
[----:B------:R-:W-:-:S13]  /*0340*/  LOP3.LUT P0, RZ, R5, 0x7fffffff, RZ, 0xc0, !PT ;  /* 0x7fffffff05ff7812 */ /* 0x000fda000780c0ff */
[----:B------:R-:W-:Y:S05]  /*0350*/  @!P0 BREAK.RELIABLE B2 ;  /* 0x0000000000028942 */ /* 0x000fea0003800100 */
[----:B------:R-:W-:Y:S05]  /*0360*/  @!P0 BRA `(.L_x_37) ;  /* 0x0000000400148947 */ /* 0x000fea0003800000 */
[----:B------:R-:W-:Y:S02]  /*0370*/  FSETP.NEU.FTZ.AND P0, PT, |R0|, +INF , PT ;  /* 0x7f8000000000780b */ /* 0x000fe40003f1d200 */
[----:B------:R-:W-:-:S04]  /*0380*/  LOP3.LUT P1, RZ, R6, 0x7fffffff, RZ, 0xc0, !PT ;  /* 0x7fffffff06ff7812 */ /* 0x000fc8000782c0ff */
[----:B------:R-:W-:-:S13]  /*0390*/  PLOP3.LUT P0, PT, P0, P1, PT, 0x2f, 0xf2 ;  /* 0x0000000000f2781c */ /* 0x000fda0000702577 */
[----:B------:R-:W-:Y:S05]  /*03a0*/  @P0 BREAK.RELIABLE B2 ;  /* 0x0000000000020942 */ /* 0x000fea0003800100 */
[----:B------:R-:W-:Y:S05]  /*03b0*/  @P0 BRA `(.L_x_38) ;  /* 0x0000000000f40947 */ /* 0x000fea0003800000 */
[----:B------:R-:W-:-:S13]  /*03c0*/  ISETP.GE.AND P0, PT, R7, RZ, PT ;  /* 0x000000ff0700720c */ /* 0x000fda0003f06270 */
[----:B------:R-:W-:Y:S02]  /*03d0*/  @P0 IMAD.MOV.U32 R6, RZ, RZ, RZ ;  /* 0x000000ffff060224 */ /* 0x000fe400078e00ff */
[----:B------:R-:W-:Y:S01]  /*03e0*/  @!P0 FFMA R5, R0, 1.84467440737095516160e+19, RZ ;  /* 0x5f80000000058823 */ /* 0x000fe200000000ff */
[----:B------:R-:W-:-:S07]  /*03f0*/  @!P0 IMAD.MOV.U32 R6, RZ, RZ, -0x40 ;  /* 0xffffffc0ff068424 */ /* 0x000fce00078e00ff */
.L_x_34:
[----:B------:R-:W-:Y:S05]  /*0400*/  BSYNC.RELIABLE B2 ;  /* 0x0000000000027941 */ /* 0x000fea0003800100 */
.L_x_33:
[----:B------:R-:W-:Y:S01]  /*0410*/  UMOV UR4, 0x437f0000 ;  /* 0x437f000000047882 */ /* 0x000fe20000000000 */
[----:B------:R-:W-:Y:S01]  /*0420*/  IADD3 R3, PT, PT, R3, -0x7f, RZ ;  /* 0xffffff8103037810 */ /* 0x000fe20007ffe0ff */
[----:B------:R-:W-:Y:S01]  /*0430*/  UIADD3 UR4, UPT, UPT, UR4, -0x3800000, URZ ;  /* 0xfc80000004047890 */ /* 0x000fe2000fffe0ff */
[----:B------:R-:W-:Y:S02]  /*0440*/  BSSY.RECONVERGENT B2, `(.L_x_39) ;  /* 0x0000033000027945 */ /* 0x000fe40003800200 */
[----:B------:R-:W-:Y:S01]  /*0450*/  IADD3 R6, PT, PT, R6, -0x7, R3 ;  /* 0xfffffff906067810 */ /* 0x000fe20007ffe003 */
[----:B------:R-:W-:Y:S02]  /*0460*/  IMAD R0, R3, -0x800000, R5 ;  /* 0xff80000003007824 */ /* 0x000fe400078e0205 */
[----:B------:R-:W-:-:S03]  /*0470*/  FADD.FTZ R9, -RZ, -UR4 ;  /* 0x80000004ff097e21 */ /* 0x000fc60008010100 */
[----:B------:R-:W0:Y:S02]  /*0480*/  MUFU.RCP R7, UR4 ;  /* 0x0000000400077d08 */ /* 0x000e240008001000 */
[----:B0-----:R-:W-:-:S04]  /*0490*/  FFMA R8, R7, R9, 1 ;  /* 0x3f80000007087423 */ /* 0x001fc80000000009 */
[----:B------:R-:W-:-:S04]  /*04a0*/  FFMA R7, R7, R8, R7 ;  /* 0x0000000807077223 */ /* 0x000fc80000000007 */
[----:B------:R-:W-:-:S04]  /*04b0*/  FFMA R8, R0, R7, RZ ;  /* 0x0000000700087223 */ /* 0x000fc800000000ff */
[----:B------:R-:W-:-:S04]  /*04c0*/  FFMA R5, R9, R8, R0 ;  /* 0x0000000809057223 */ /* 0x000fc80000000000 */
[----:B------:R-:W-:-:S04]  /*04d0*/  FFMA R8, R7, R5, R8 ;  /* 0x0000000507087223 */ /* 0x000fc80000000008 */
[----:B------:R-:W-:-:S04]  /*04e0*/  FFMA R9, R9, R8, R0 ;  /* 0x0000000809097223 */ /* 0x000fc80000000000 */
[----:B------:R-:W-:-:S05]  /*04f0*/  FFMA R5, R7, R9, R8 ;  /* 0x0000000907057223 */ /* 0x000fca0000000008 */
[----:B------:R-:W-:-:S04]  /*0500*/  SHF.R.U32.HI R0, RZ, 0x17, R5 ;  /* 0x00000017ff007819 */ /* 0x000fc80000011605 */
[----:B------:R-:W-:-:S05]  /*0510*/  LOP3.LUT R0, R0, 0xff, RZ, 0xc0, !PT ;  /* 0x000000ff00007812 */ /* 0x000fca00078ec0ff */
[----:B------:R-:W-:-:S04]  /*0520*/  IMAD.IADD R10, R0, 0x1, R6 ;  /* 0x00000001000a7824 */ /* 0x000fc800078e0206 */
[----:B------:R-:W-:-:S05]  /*0530*/  VIADD R0, R10, 0xffffffff ;  /* 0xffffffff0a007836 */ /* 0x000fca0000000000 */
[----:B------:R-:W-:-:S13]  /*0540*/  ISETP.GE.U32.AND P0, PT, R0, 0xfe, PT ;  /* 0x000000fe0000780c */ /* 0x000fda0003f06070 */
[----:B------:R-:W-:Y:S05]  /*0550*/  @!P0 BRA `(.L_x_40) ;  /* 0x0000000000808947 */ /* 0x000fea0003800000 */
[----:B------:R-:W-:-:S13]  /*0560*/  ISETP.GT.AND P0, PT, R10, 0xfe, PT ;  /* 0x000000fe0a00780c */ /* 0x000fda0003f04270 */
[----:B------:R-:W-:Y:S05]  /*0570*/  @P0 BRA `(.L_x_41) ;  /* 0x00000000006c0947 */ /* 0x000fea0003800000 */
[----:B------:R-:W-:-:S13]  /*0580*/  ISETP.GE.AND P0, PT, R10, 0x1, PT ;  /* 0x000000010a00780c */ /* 0x000fda0003f06270 */
[----:B------:R-:W-:Y:S05]  /*0590*/  @P0 BRA `(.L_x_42) ;  /* 0x0000000000740947 */ /* 0x000fea0003800000 */
[----:B------:R-:W-:Y:S02]  /*05a0*/  ISETP.GE.AND P0, PT, R10, -0x18, PT ;  /* 0xffffffe80a00780c */ /* 0x000fe40003f06270 */
[----:B------:R-:W-:-:S11]  /*05b0*/  LOP3.LUT R5, R5, 0x80000000, RZ, 0xc0, !PT ;  /* 0x8000000005057812 */ /* 0x000fd600078ec0ff */
[----:B------:R-:W-:Y:S05]  /*05c0*/  @!P0 BRA `(.L_x_42) ;  /* 0x0000000000688947 */ /* 0x000fea0003800000 */
[CCC-:B------:R-:W-:Y:S01]  /*05d0*/  FFMA.RZ R0, R7.reuse, R9.reuse, R8.reuse ;  /* 0x0000000907007223 */ /* 0x1c0fe2000000c008 */
[C---:B------:R-:W-:Y:S01]  /*05e0*/  VIADD R6, R10.reuse, 0x20 ;  /* 0x000000200a067836 */ /* 0x040fe20000000000 */
[C---:B------:R-:W-:Y:S02]  /*05f0*/  ISETP.NE.AND P2, PT, R10.reuse, RZ, PT ;  /* 0x000000ff0a00720c */ /* 0x040fe40003f45270 */
[----:B------:R-:W-:Y:S02]  /*0600*/  ISETP.NE.AND P1, PT, R10, RZ, PT ;  /* 0x000000ff0a00720c */ /* 0x000fe40003f25270 */
[----:B------:R-:W-:Y:S01]  /*0610*/  LOP3.LUT R3, R0, 0x7fffff, RZ, 0xc0, !PT ;  /* 0x007fffff00037812 */ /* 0x000fe200078ec0ff */
[CCC-:B------:R-:W-:Y:S01]  /*0620*/  FFMA.RP R0, R7.reuse, R9.reuse, R8.reuse ;  /* 0x0000000907007223 */ /* 0x1c0fe20000008008 */
[----:B------:R-:W-:Y:S01]  /*0630*/  FFMA.RM R7, R7, R9, R8 ;  /* 0x0000000907077223 */ /* 0x000fe20000004008 */
[----:B------:R-:W-:Y:S01]  /*0640*/  IMAD.MOV R8, RZ, RZ, -R10 ;  /* 0x000000ffff087224 */ /* 0x000fe200078e0a0a */
[----:B------:R-:W-:-:S03]  /*0650*/  LOP3.LUT R3, R3, 0x800000, RZ, 0xfc, !PT ;  /* 0x0080000003037812 */ /* 0x000fc600078efcff */
[----:B------:R-:W-:Y:S02]  /*0660*/  FSETP.NEU.FTZ.AND P0, PT, R0, R7, PT ;  /* 0x000000070000720b */ /* 0x000fe40003f1d000 */
[----:B------:R-:W-:Y:S02]  /*0670*/  SHF.L.U32 R6, R3, R6, RZ ;  /* 0x0000000603067219 */ /* 0x000fe400000006ff */
[----:B------:R-:W-:Y:S02]  /*0680*/  SEL R0, R8, RZ, P2 ;  /* 0x000000ff08007207 */ /* 0x000fe40001000000 */
[----:B------:R-:W-:Y:S02]  /*0690*/  ISETP.NE.AND P1, PT, R6, RZ, P1 ;  /* 0x000000ff0600720c */ /* 0x000fe40000f25270 */
[----:B------:R-:W-:Y:S02]  /*06a0*/  SHF.R.U32.HI R0, RZ, R0, R3 ;  /* 0x00000000ff007219 */ /* 0x000fe40000011603 */
[----:B------:R-:W-:-:S02]  /*06b0*/  PLOP3.LUT P0, PT, P0, P1, PT, 0xf8, 0x8f ;  /* 0x00000000008f781c */ /* 0x000fc40000703f70 */
[----:B------:R-:W-:Y:S02]  /*06c0*/  SHF.R.U32.HI R6, RZ, 0x1, R0 ;  /* 0x00000001ff067819 */ /* 0x000fe40000011600 */
[----:B------:R-:W-:-:S04]  /*06d0*/  SEL R3, RZ, 0x1, !P0 ;  /* 0x00000001ff037807 */ /* 0x000fc80004000000 */
[----:B------:R-:W-:-:S04]  /*06e0*/  LOP3.LUT R3, R3, 0x1, R6, 0xf8, !PT ;  /* 0x0000000103037812 */ /* 0x000fc800078ef806 */
[----:B------:R-:W-:-:S04]  /*06f0*/  LOP3.LUT R3, R3, R0, RZ, 0xc0, !PT ;  /* 0x0000000003037212 */ /* 0x000fc800078ec0ff */
[----:B------:R-:W-:-:S04]  /*0700*/  IADD3 R6, PT, PT, R6, R3, RZ ;  /* 0x0000000306067210 */ /* 0x000fc80007ffe0ff */
[----:B------:R-:W-:Y:S01]  /*0710*/  LOP3.LUT R5, R6, R5, RZ, 0xfc, !PT ;  /* 0x0000000506057212 */ /* 0x000fe200078efcff */
[----:B------:R-:W-:Y:S06]  /*0720*/  BRA `(.L_x_42) ;  /* 0x0000000000107947 */ /* 0x000fec0003800000 */
.L_x_41:
[----:B------:R-:W-:-:S04]  /*0730*/  LOP3.LUT R5, R5, 0x80000000, RZ, 0xc0, !PT ;  /* 0x8000000005057812 */ /* 0x000fc800078ec0ff */
[----:B------:R-:W-:Y:S01]  /*0740*/  LOP3.LUT R5, R5, 0x7f800000, RZ, 0xfc, !PT ;  /* 0x7f80000005057812 */ /* 0x000fe200078efcff */
[----:B------:R-:W-:Y:S06]  /*0750*/  BRA `(.L_x_42) ;  /* 0x0000000000047947 */ /* 0x000fec0003800000 */
.L_x_40:
[----:B------:R-:W-:-:S07]  /*0760*/  IMAD R5, R6, 0x800000, R5 ;  /* 0x0080000006057824 */ /* 0x000fce00078e0205 */
.L_x_42:
[----:B------:R-:W-:Y:S05]  /*0770*/  BSYNC.RECONVERGENT B2 ;  /* 0x0000000000027941 */ /* 0x000fea0003800200 */
.L_x_39:
[----:B------:R-:W-:Y:S05]  /*0780*/  BRA `(.L_x_43) ;  /* 0x0000000000207947 */ /* 0x000fea0003800000 */
.L_x_38:
[----:B------:R-:W-:-:S04]  /*0790*/  LOP3.LUT R5, R6, 0x80000000, R5, 0x48, !PT ;  /* 0x8000000006057812 */ /* 0x000fc800078e4805 */
[----:B------:R-:W-:Y:S01]  /*07a0*/  LOP3.LUT R5, R5, 0x7f800000, RZ, 0xfc, !PT ;  /* 0x7f80000005057812 */ /* 0x000fe200078efcff */
[----:B------:R-:W-:Y:S06]  /*07b0*/  BRA `(.L_x_43) ;  /* 0x0000000000147947 */ /* 0x000fec0003800000 */
.L_x_37:
[----:B------:R-:W-:Y:S01]  /*07c0*/  LOP3.LUT R5, R6, 0x80000000, R5, 0x48, !PT ;  /* 0x8000000006057812 */ /* 0x000fe200078e4805 */
[----:B------:R-:W-:Y:S06]  /*07d0*/  BRA `(.L_x_43) ;  /* 0x00000000000c7947 */ /* 0x000fec0003800000 */
.L_x_36:
[----:B------:R-:W0:Y:S01]  /*07e0*/  MUFU.RSQ R5, -QNAN ;  /* 0xffc0000000057908 */ /* 0x000e220000001400 */
[----:B------:R-:W-:Y:S05]  /*07f0*/  BRA `(.L_x_43) ;  /* 0x0000000000047947 */ /* 0x000fea0003800000 */
.L_x_35:
[----:B------:R-:W-:-:S07]  /*0800*/  FADD.FTZ R5, R0, 255 ;  /* 0x437f000000057421 */ /* 0x000fce0000010000 */
.L_x_43:
[----:B------:R-:W-:Y:S05]  /*0810*/  BSYNC.RECONVERGENT B0 ;  /* 0x0000000000007941 */ /* 0x000fea0003800200 */
.L_x_32:
[----:B0-----:R-:W-:Y:S02]  /*0820*/  IMAD.MOV.U32 R3, RZ, RZ, R5 ;  /* 0x000000ffff037224 */ /* 0x001fe400078e0005 */
[----:B------:R-:W-:-:S04]  /*0830*/  IMAD.MOV.U32 R5, RZ, RZ, 0x0 ;  /* 0x00000000ff057424 */ /* 0x000fc800078e00ff */
[----:B------:R-:W-:Y:S05]  /*0840*/  RET.REL.NODEC R4 `(_Z9normalizeiiiPKfPf) ;  /* 0xfffffff404ec7950 */ /* 0x000fea0003c3ffff */
.L_x_44:
        /* <DEDUP_REMOVED lines=11> */
.L_x_70:


//--------------------- .text._Z5conv2PfS_iiiiii  --------------------------
	.section	.text._Z5conv2PfS_iiiiii,"ax",@progbits
	.align	128
        .global         _Z5conv2PfS_iiiiii
        .type           _Z5conv2PfS_iiiiii,@function
        .size           _Z5conv2PfS_iiiiii,(.L_x_77 - _Z5conv2PfS_iiiiii)
        .other          _Z5conv2PfS_iiiiii,@"STO_CUDA_ENTRY STV_DEFAULT"
_Z5conv2PfS_iiiiii:
.text._Z5conv2PfS_iiiiii:
[----:B------:R-:W-:Y:S01]  /*0000*/  LDC R1, c[0x0][0x37c] ;  /* 0x0000df00ff017b82 */ /* 0x000fe20000000800 */
[----:B------:R-:W0:Y:S07]  /*0010*/  S2R R3, SR_TID.Y ;  /* 0x0000000000037919 */ /* 0x000e2e0000002200 */
[----:B------:R-:W1:Y:S01]  /*0020*/  LDC R2, c[0x0][0x394] ;  /* 0x0000e500ff027b82 */ /* 0x000e620000000800 */
[----:B------:R-:W1:Y:S01]  /*0030*/  LDCU.64 UR8, c[0x0][0x398] ;  /* 0x00007300ff0877ac */ /* 0x000e620008000a00 */
[----:B------:R-:W0:Y:S01]  /*0040*/  S2R R0, SR_TID.X ;  /* 0x0000000000007919 */ /* 0x000e220000002100 */
[----:B------:R-:W2:Y:S05]  /*0050*/  LDCU.64 UR12, c[0x0][0x358] ;  /* 0x00006b00ff0c77ac */ /* 0x000eaa0008000a00 */
[----:B------:R-:W3:Y:S01]  /*0060*/  S2UR UR7, SR_CTAID.X ;  /* 0x00000000000779c3 */ /* 0x000ee20000002500 */
[----:B------:R-:W4:Y:S07]  /*0070*/  LDCU UR22, c[0x0][0x3a4] ;  /* 0x00007480ff1677ac */ /* 0x000f2e0008000800 */
[----:B------:R-:W5:Y:S01]  /*0080*/  LDC.64 R10, c[0x0][0x380] ;  /* 0x0000e000ff0a7b82 */ /* 0x000f620000000a00 */
[----:B-1----:R-:W-:-:S04]  /*0090*/  IMAD R7, R2, UR8, RZ ;  /* 0x0000000802077c24 */ /* 0x002fc8000f8e02ff */
[----:B---3--:R-:W-:Y:S02]  /*00a0*/  IMAD R4, R7, UR7, RZ ;  /* 0x0000000707047c24 */ /* 0x008fe4000f8e02ff */
[----:B0-----:R-:W-:-:S04]  /*00b0*/  IMAD R19, R3, UR8, R0 ;  /* 0x0000000803137c24 */ /* 0x001fc8000f8e0200 */
[----:B------:R-:W-:-:S04]  /*00c0*/  IMAD R5, R4, UR9, R19 ;  /* 0x0000000904057c24 */ /* 0x000fc8000f8e0213 */
[----:B-----5:R-:W-:-:S04]  /*00d0*/  IMAD.WIDE R10, R5, 0x4, R10 ;  /* 0x00000004050a7825 */ /* 0x020fc800078e020a */
[C---:B------:R-:W-:Y:S02]  /*00e0*/  IMAD.WIDE R12, R7.reuse, 0x4, R10 ;  /* 0x00000004070c7825 */ /* 0x040fe400078e020a */
[----:B--2---:R0:W2:Y:S02]  /*00f0*/  LDG.E R10, desc[UR12][R10.64] ;  /* 0x0000000c0a0a7981 */ /* 0x0040a4000c1e1900 */
[C---:B------:R-:W-:Y:S02]  /*0100*/  IMAD.WIDE R14, R7.reuse, 0x4, R12 ;  /* 0x00000004070e7825 */ /* 0x040fe400078e020c */
[----:B------:R-:W3:Y:S02]  /*0110*/  LDG.E R12, desc[UR12][R12.64] ;  /* 0x0000000c0c0c7981 */ /* 0x000ee4000c1e1900 */
[C---:B------:R-:W-:Y:S02]  /*0120*/  IMAD.WIDE R16, R7.reuse, 0x4, R14 ;  /* 0x0000000407107825 */ /* 0x040fe400078e020e */
[----:B------:R-:W5:Y:S02]  /*0130*/  LDG.E R14, desc[UR12][R14.64] ;  /* 0x0000000c0e0e7981 */ /* 0x000f64000c1e1900 */
[----:B------:R-:W-:-:S02]  /*0140*/  IMAD.WIDE R4, R7, 0x4, R16 ;  /* 0x0000000407047825 */ /* 0x000fc400078e0210 */
[----:B------:R-:W5:Y:S02]  /*0150*/  LDG.E R16, desc[UR12][R16.64] ;  /* 0x0000000c10107981 */ /* 0x000f64000c1e1900 */
[----:B------:R-:W-:Y:S02]  /*0160*/  IMAD.WIDE R8, R7, 0x4, R4 ;  /* 0x0000000407087825 */ /* 0x000fe400078e0204 */
[----:B------:R1:W5:Y:S04]  /*0170*/  LDG.E R5, desc[UR12][R4.64] ;  /* 0x0000000c04057981 */ /* 0x000368000c1e1900 */
[----:B------:R4:W5:Y:S01]  /*0180*/  LDG.E R9, desc[UR12][R8.64] ;  /* 0x0000000c08097981 */ /* 0x000962000c1e1900 */
[----:B------:R-:W0:Y:S01]  /*0190*/  S2UR UR5, SR_CgaCtaId ;  /* 0x00000000000579c3 */ /* 0x000e220000008800 */
[----:B------:R-:W-:-:S02]  /*01a0*/  UMOV UR4, 0x400 ;  /* 0x0000040000047882 */ /* 0x000fc40000000000 */
[----:B0-----:R-:W-:-:S06]  /*01b0*/  ULEA UR4, UR5, UR4, 0x18 ;  /* 0x0000000405047291 */ /* 0x001fcc000f8ec0ff */
[----:B------:R-:W-:-:S04]  /*01c0*/  LEA R19, R19, UR4, 0x2 ;  /* 0x0000000413137c11 */ /* 0x000fc8000f8e10ff */
[----:B------:R-:W-:-:S04]  /*01d0*/  LEA R6, R7, R19, 0x2 ;  /* 0x0000001307067211 */ /* 0x000fc800078e10ff */
[----:B------:R-:W-:-:S04]  /*01e0*/  LEA R11, R7, R6, 0x2 ;  /* 0x00000006070b7211 */ /* 0x000fc800078e10ff */
[----:B-1----:R-:W-:-:S04]  /*01f0*/  LEA R4, R7, R11, 0x2 ;  /* 0x0000000b07047211 */ /* 0x002fc800078e10ff */
[----:B----4-:R-:W-:Y:S01]  /*0200*/  LEA R8, R7, R4, 0x2 ;  /* 0x0000000407087211 */ /* 0x010fe200078e10ff */
[----:B------:R-:W-:-:S03]  /*0210*/  UIADD3 UR4, UPT, UPT, UR22, -0x1, URZ ;  /* 0xffffffff16047890 */ /* 0x000fc6000fffe0ff */
[----:B------:R-:W-:-:S03]  /*0220*/  LEA R18, R7, R8, 0x2 ;  /* 0x0000000807127211 */ /* 0x000fc600078e10ff */
[----:B------:R-:W-:Y:S01]  /*0230*/  IADD3 R2, PT, PT, R2, -UR4, RZ ;  /* 0x8000000402027c10 */ /* 0x000fe2000fffe0ff */
[----:B------:R-:W-:-:S03]  /*0240*/  UIADD3 UR4, UPT, UPT, -UR4, UR8, URZ ;  /* 0x0000000804047290 */ /* 0x000fc6000fffe1ff */
[----:B------:R-:W-:-:S04]  /*0250*/  ISETP.GE.AND P0, PT, R3, R2, PT ;  /* 0x000000020300720c */ /* 0x000fc80003f06270 */
[----:B------:R-:W-:Y:S01]  /*0260*/  ISETP.GE.OR P0, PT, R0, UR4, P0 ;  /* 0x0000000400007c0c */ /* 0x000fe20008706670 */
[----:B--2---:R0:W-:Y:S04]  /*0270*/  STS [R19], R10 ;  /* 0x0000000a13007388 */ /* 0x0041e80000000800 */
[----:B---3--:R0:W-:Y:S04]  /*0280*/  STS [R6], R12 ;  /* 0x0000000c06007388 */ /* 0x0081e80000000800 */
[----:B-----5:R0:W-:Y:S04]  /*0290*/  STS [R11], R14 ;  /* 0x0000000e0b007388 */ /* 0x0201e80000000800 */
[----:B------:R0:W-:Y:S04]  /*02a0*/  STS [R4], R16 ;  /* 0x0000001004007388 */ /* 0x0001e80000000800 */
[----:B------:R0:W-:Y:S04]  /*02b0*/  STS [R8], R5 ;  /* 0x0000000508007388 */ /* 0x0001e80000000800 */
[----:B------:R0:W-:Y:S01]  /*02c0*/  STS [R18], R9 ;  /* 0x0000000912007388 */ /* 0x0001e20000000800 */
[----:B------:R-:W-:Y:S06]  /*02d0*/  BAR.SYNC.DEFER_BLOCKING 0x0 ;  /* 0x0000000000007b1d */ /* 0x000fec0000010000 */
[----:B------:R-:W-:Y:S05]  /*02e0*/  @P0 EXIT ;  /* 0x000000000000094d */ /* 0x000fea0003800000 */
[----:B------:R-:W1:Y:S01]  /*02f0*/  S2UR UR21, SR_CTAID.Y ;  /* 0x00000000001579c3 */ /* 0x000e620000002600 */
[----:B------:R-:W-:Y:S01]  /*0300*/  UMOV UR5, 0x27f0 ;  /* 0x000027f000057882 */ /* 0x000fe20000000000 */
[----:B------:R-:W2:Y:S01]  /*0310*/  LDCU UR8, c[0x0][0x3a0] ;  /* 0x00007400ff0877ac */ /* 0x000ea20008000800 */
[----:B------:R-:W-:-:S04]  /*0320*/  UISETP.GE.AND UP0, UPT, UR22, 0x1, UPT ;  /* 0x000000011600788c */ /* 0x000fc8000bf06270 */
[----:B------:R-:W-:Y:S02]  /*0330*/  UISETP.LT.OR UP0, UPT, UR9, 0x1, !UP0 ;  /* 0x000000010900788c */ /* 0x000fe4000c701670 */
[----:B-1----:R-:W-:-:S12]  /*0340*/  ULEA UR5, UR21, UR5, 0x2 ;  /* 0x0000000515057291 */ /* 0x002fd8000f8e10ff */
[----:B------:R-:W1:Y:S01]  /*0350*/  LDCU UR6, c[0x3][UR5] ;  /* 0x00c00000050677ac */ /* 0x000e620008000800 */
[----:B--2---:R-:W-:-:S06]  /*0360*/  UIMAD UR5, UR7, UR8, UR21 ;  /* 0x00000008070572a4 */ /* 0x004fcc000f8e0215 */
[----:B0-----:R-:W-:-:S04]  /*0370*/  IMAD R5, R2, UR5, R3 ;  /* 0x0000000502057c24 */ /* 0x001fc8000f8e0203 */
[----:B------:R-:W-:Y:S01]  /*0380*/  IMAD R5, R5, UR4, RZ ;  /* 0x0000000405057c24 */ /* 0x000fe2000f8e02ff */
[----:B-1----:R-:W-:Y:S01]  /*0390*/  MOV R6, UR6 ;  /* 0x0000000600067c02 */ /* 0x002fe20008000f00 */
[----:B------:R-:W-:Y:S06]  /*03a0*/  BRA.U UP0, `(.L_x_45) ;  /* 0x0000000500e87547 */ /* 0x000fec000b800000 */
[----:B------:R-:W-:Y:S02]  /*03b0*/  ULOP3.LUT UR14, UR22, 0x7, URZ, 0xc0, !UPT ;  /* 0x00000007160e7892 */ /* 0x000fe4000f8ec0ff */
[----:B------:R-:W-:Y:S02]  /*03c0*/  ULOP3.LUT UR7, UR22, 0x7ffffff8, URZ, 0xc0, !UPT ;  /* 0x7ffffff816077892 */ /* 0x000fe4000f8ec0ff */
[----:B------:R-:W-:Y:S02]  /*03d0*/  UIADD3 UR4, UPT, UPT, UR14, -0x1, URZ ;  /* 0xffffffff0e047890 */ /* 0x000fe4000fffe0ff */
[----:B------:R-:W-:Y:S02]  /*03e0*/  ULOP3.LUT UR15, UR22, 0x3, URZ, 0xc0, !UPT ;  /* 0x00000003160f7892 */ /* 0x000fe4000f8ec0ff */
[----:B------:R-:W-:Y:S02]  /*03f0*/  UISETP.GE.U32.AND UP0, UPT, UR4, 0x3, UPT ;  /* 0x000000030400788c */ /* 0x000fe4000bf06070 */
[----:B------:R-:W-:Y:S01]  /*0400*/  UIADD3 UR10, UPT, UPT, -UR7, URZ, URZ ;  /* 0x000000ff070a7290 */ /* 0x000fe2000fffe1ff */
[----:B------:R-:W-:-:S11]  /*0410*/  UMOV UR4, URZ ;  /* 0x000000ff00047c82 */ /* 0x000fd60008000000 */
.L_x_52:
[----:B------:R-:W0:Y:S01]  /*0420*/  LDC R2, c[0x0][0x394] ;  /* 0x0000e500ff027b82 */ /* 0x000e220000000800 */
[----:B------:R-:W1:Y:S02]  /*0430*/  LDCU UR5, c[0x0][0x39c] ;  /* 0x00007380ff0577ac */ /* 0x000e640008000800 */
[----:B-1----:R-:W-:Y:S02]  /*0440*/  UIMAD UR23, UR21, UR5, UR4 ;  /* 0x00000005151772a4 */ /* 0x002fe4000f8e0204 */
[----:B0-----:R-:W-:Y:S01]  /*0450*/  IMAD R2, R2, UR4, R3 ;  /* 0x0000000402027c24 */ /* 0x001fe2000f8e0203 */
[----:B------:R-:W-:-:S04]  /*0460*/  UIADD3 UR4, UPT, UPT, UR4, 0x1, URZ ;  /* 0x0000000104047890 */ /* 0x000fc8000fffe0ff */
[----:B------:R-:W-:-:S03]  /*0470*/  UISETP.NE.AND UP1, UPT, UR4, UR5, UPT ;  /* 0x000000050400728c */ /* 0x000fc6000bf25270 */
[----:B------:R-:W-:-:S08]  /*0480*/  UMOV UR5, URZ ;  /* 0x000000ff00057c82 */ /* 0x000fd00008000000 */
.L_x_51:
[----:B------:R-:W0:Y:S01]  /*0490*/  LDCU UR24, c[0x0][0x3a4] ;  /* 0x00007480ff1877ac */ /* 0x000e220008000800 */
[----:B------:R-:W-:Y:S01]  /*04a0*/  IADD3 R7, PT, PT, R2, UR5, RZ ;  /* 0x0000000502077c10 */ /* 0x000fe2000fffe0ff */
[----:B------:R-:W1:Y:S01]  /*04b0*/  LDCU UR8, c[0x0][0x398] ;  /* 0x00007300ff0877ac */ /* 0x000e620008000800 */
[----:B0-----:R-:W-:Y:S02]  /*04c0*/  UISETP.GE.U32.AND UP3, UPT, UR24, 0x8, UPT ;  /* 0x000000081800788c */ /* 0x001fe4000bf66070 */
[----:B------:R-:W-:Y:S02]  /*04d0*/  UIMAD UR6, UR23, UR24, UR5 ;  /* 0x00000018170672a4 */ /* 0x000fe4000f8e0205 */
[----:B------:R-:W-:Y:S01]  /*04e0*/  UIADD3 UR5, UPT, UPT, UR5, 0x1, URZ ;  /* 0x0000000105057890 */ /* 0x000fe2000fffe0ff */
[----:B-1----:R-:W-:Y:S01]  /*04f0*/  IMAD R4, R7, UR8, R0 ;  /* 0x0000000807047c24 */ /* 0x002fe2000f8e0200 */
[----:B------:R-:W-:Y:S02]  /*0500*/  UIMAD UR11, UR6, UR24, URZ ;  /* 0x00000018060b72a4 */ /* 0x000fe4000f8e02ff */
[----:B------:R-:W-:Y:S01]  /*0510*/  UISETP.NE.AND UP2, UPT, UR5, UR24, UPT ;  /* 0x000000180500728c */ /* 0x000fe2000bf45270 */
[----:B------:R-:W-:Y:S01]  /*0520*/  UMOV UR6, URZ ;  /* 0x000000ff00067c82 */ /* 0x000fe20008000000 */
[----:B------:R-:W-:Y:S09]  /*0530*/  BRA.U !UP3, `(.L_x_46) ;  /* 0x000000010b9c7547 */ /* 0x000ff2000b800000 */
[----:B------:R-:W0:Y:S01]  /*0540*/  S2UR UR8, SR_CgaCtaId ;  /* 0x00000000000879c3 */ /* 0x000e220000008800 */
[----:B------:R-:W-:Y:S02]  /*0550*/  UMOV UR6, 0x400 ;  /* 0x0000040000067882 */ /* 0x000fe40000000000 */
[----:B0-----:R-:W-:-:S03]  /*0560*/  ULEA UR6, UR8, UR6, 0x18 ;  /* 0x0000000608067291 */ /* 0x001fc6000f8ec0ff */
[----:B------:R-:W-:-:S03]  /*0570*/  UMOV UR8, UR10 ;  /* 0x0000000a00087c82 */ /* 0x000fc60008000000 */
[----:B------:R-:W-:Y:S01]  /*0580*/  LEA R7, R4, UR6, 0x2 ;  /* 0x0000000604077c11 */ /* 0x000fe2000f8e10ff */
[----:B------:R-:W-:-:S03]  /*0590*/  UMOV UR6, UR11 ;  /* 0x0000000b00067c82 */ /* 0x000fc60008000000 */
[----:B------:R-:W-:-:S07]  /*05a0*/  IADD3 R7, PT, PT, R7, 0x10, RZ ;  /* 0x0000001007077810 */ /* 0x000fce0007ffe0ff */
.L_x_47:
[----:B------:R-:W0:Y:S01]  /*05b0*/  LDS R9, [R7+-0x10] ;  /* 0xfffff00007097984 */ /* 0x000e220000000800 */
[----:B------:R-:W-:Y:S01]  /*05c0*/  UMOV UR9, 0x258 ;  /* 0x0000025800097882 */ /* 0x000fe20000000000 */
[----:B------:R-:W-:Y:S02]  /*05d0*/  UIADD3 UR8, UPT, UPT, UR8, 0x8, URZ ;  /* 0x0000000808087890 */ /* 0x000fe4000fffe0ff */
[----:B------:R-:W1:Y:S01]  /*05e0*/  LDS R8, [R7+-0xc] ;  /* 0xfffff40007087984 */ /* 0x000e620000000800 */
[----:B------:R-:W-:Y:S02]  /*05f0*/  ULEA UR9, UR6, UR9, 0x2 ;  /* 0x0000000906097291 */ /* 0x000fe4000f8e10ff */
[----:B------:R-:W-:Y:S01]  /*0600*/  UISETP.NE.AND UP3, UPT, UR8, URZ, UPT ;  /* 0x000000ff0800728c */ /* 0x000fe2000bf65270 */
[----:B------:R-:W2:Y:S01]  /*0610*/  LDS R11, [R7+-0x8] ;  /* 0xfffff800070b7984 */ /* 0x000ea20000000800 */
[----:B------:R-:W-:-:S03]  /*0620*/  UIADD3 UR6, UPT, UPT, UR6, 0x8, URZ ;  /* 0x0000000806067890 */ /* 0x000fc6000fffe0ff */
[----:B------:R-:W3:Y:S04]  /*0630*/  LDS R13, [R7+-0x4] ;  /* 0xfffffc00070d7984 */ /* 0x000ee80000000800 */
[----:B------:R-:W4:Y:S01]  /*0640*/  LDS R15, [R7] ;  /* 0x00000000070f7984 */ /* 0x000f220000000800 */
[----:B------:R-:W0:Y:S03]  /*0650*/  LDCU UR16, c[0x3][UR9] ;  /* 0x00c00000091077ac */ /* 0x000e260008000800 */
[----:B------:R-:W5:Y:S01]  /*0660*/  LDS R17, [R7+0x4] ;  /* 0x0000040007117984 */ /* 0x000f620000000800 */
[----:B------:R-:W1:Y:S03]  /*0670*/  LDCU UR17, c[0x3][UR9+0x4] ;  /* 0x00c00080091177ac */ /* 0x000e660008000800 */
[----:B------:R-:W5:Y:S01]  /*0680*/  LDS R19, [R7+0x8] ;  /* 0x0000080007137984 */ /* 0x000f620000000800 */
[----:B------:R-:W2:Y:S03]  /*0690*/  LDCU UR18, c[0x3][UR9+0x8] ;  /* 0x00c00100091277ac */ /* 0x000ea60008000800 */
[----:B------:R0:W5:Y:S01]  /*06a0*/  LDS R21, [R7+0xc] ;  /* 0x00000c0007157984 */ /* 0x0001620000000800 */
[----:B------:R-:W3:Y:S01]  /*06b0*/  LDCU UR19, c[0x3][UR9+0xc] ;  /* 0x00c00180091377ac */ /* 0x000ee20008000800 */
[----:B------:R-:W4:Y:S01]  /*06c0*/  LDCU UR20, c[0x3][UR9+0x10] ;  /* 0x00c00200091477ac */ /* 0x000f220008000800 */
[----:B0-----:R-:W-:Y:S01]  /*06d0*/  IADD3 R7, PT, PT, R7, 0x20, RZ ;  /* 0x0000002007077810 */ /* 0x001fe20007ffe0ff */
[----:B------:R-:W-:Y:S01]  /*06e0*/  FFMA R9, R9, UR16, R6 ;  /* 0x0000001009097c23 */ /* 0x000fe20008000006 */
[----:B------:R-:W5:Y:S03]  /*06f0*/  LDCU UR16, c[0x3][UR9+0x14] ;  /* 0x00c00280091077ac */ /* 0x000f660008000800 */
[----:B-1----:R-:W-:Y:S01]  /*0700*/  FFMA R8, R8, UR17, R9 ;  /* 0x0000001108087c23 */ /* 0x002fe20008000009 */
[----:B------:R-:W0:Y:S03]  /*0710*/  LDCU UR17, c[0x3][UR9+0x18] ;  /* 0x00c00300091177ac */ /* 0x000e260008000800 */
[----:B--2---:R-:W-:Y:S01]  /*0720*/  FFMA R8, R11, UR18, R8 ;  /* 0x000000120b087c23 */ /* 0x004fe20008000008 */
[----:B------:R-:W1:Y:S03]  /*0730*/  LDCU UR9, c[0x3][UR9+0x1c] ;  /* 0x00c00380090977ac */ /* 0x000e660008000800 */
[----:B---3--:R-:W-:-:S04]  /*0740*/  FFMA R8, R13, UR19, R8 ;  /* 0x000000130d087c23 */ /* 0x008fc80008000008 */
[----:B----4-:R-:W-:-:S04]  /*0750*/  FFMA R8, R15, UR20, R8 ;  /* 0x000000140f087c23 */ /* 0x010fc80008000008 */
[----:B-----5:R-:W-:-:S04]  /*0760*/  FFMA R8, R17, UR16, R8 ;  /* 0x0000001011087c23 */ /* 0x020fc80008000008 */
[----:B0-----:R-:W-:-:S04]  /*0770*/  FFMA R8, R19, UR17, R8 ;  /* 0x0000001113087c23 */ /* 0x001fc80008000008 */
[----:B-1----:R-:W-:Y:S01]  /*0780*/  FFMA R6, R21, UR9, R8 ;  /* 0x0000000915067c23 */ /* 0x002fe20008000008 */
[----:B------:R-:W-:Y:S06]  /*0790*/  BRA.U UP3, `(.L_x_47) ;  /* 0xfffffffd03847547 */ /* 0x000fec000b83ffff */
[----:B------:R-:W-:-:S05]  /*07a0*/  UMOV UR6, UR7 ;  /* 0x0000000700067c82 */ /* 0x000fca0008000000 */
.L_x_46:
[----:B------:R-:W-:-:S09]  /*07b0*/  UISETP.NE.AND UP3, UPT, UR14, URZ, UPT ;  /* 0x000000ff0e00728c */ /* 0x000fd2000bf65270 */
[----:B------:R-:W-:Y:S05]  /*07c0*/  BRA.U !UP3, `(.L_x_48) ;  /* 0x000000010bd87547 */ /* 0x000fea000b800000 */
[----:B------:R-:W-:Y:S01]  /*07d0*/  UISETP.NE.AND UP3, UPT, UR15, URZ, UPT ;  /* 0x000000ff0f00728c */ /* 0x000fe2000bf65270 */
[----:B------:R-:W-:Y:S10]  /*07e0*/  BRA.U !UP0, `(.L_x_49) ;  /* 0x0000000108547547 */ /* 0x000ff4000b800000 */
[----:B------:R-:W0:Y:S01]  /*07f0*/  S2UR UR9, SR_CgaCtaId ;  /* 0x00000000000979c3 */ /* 0x000e220000008800 */
[----:B------:R-:W-:Y:S01]  /*0800*/  UMOV UR8, 0x400 ;  /* 0x0000040000087882 */ /* 0x000fe20000000000 */
[----:B------:R-:W-:Y:S01]  /*0810*/  IADD3 R7, PT, PT, R4, UR6, RZ ;  /* 0x0000000604077c10 */ /* 0x000fe2000fffe0ff */
[----:B0-----:R-:W-:-:S03]  /*0820*/  ULEA UR8, UR9, UR8, 0x18 ;  /* 0x0000000809087291 */ /* 0x001fc6000f8ec0ff */
[----:B------:R-:W-:-:S03]  /*0830*/  UMOV UR9, 0x258 ;  /* 0x0000025800097882 */ /* 0x000fc60000000000 */
[----:B------:R-:W-:Y:S01]  /*0840*/  LEA R7, R7, UR8, 0x2 ;  /* 0x0000000807077c11 */ /* 0x000fe2000f8e10ff */
[----:B------:R-:W-:Y:S02]  /*0850*/  UIADD3 UR8, UPT, UPT, UR11, UR6, URZ ;  /* 0x000000060b087290 */ /* 0x000fe4000fffe0ff */
[----:B------:R-:W-:Y:S02]  /*0860*/  UIADD3 UR6, UPT, UPT, UR6, 0x4, URZ ;  /* 0x0000000406067890 */ /* 0x000fe4000fffe0ff */
[----:B------:R-:W0:Y:S01]  /*0870*/  LDS R9, [R7] ;  /* 0x0000000007097984 */ /* 0x000e220000000800 */
[----:B------:R-:W-:-:S03]  /*0880*/  ULEA UR8, UR8, UR9, 0x2 ;  /* 0x0000000908087291 */ /* 0x000fc6000f8e10ff */
[----:B------:R-:W1:Y:S04]  /*0890*/  LDS R8, [R7+0x4] ;  /* 0x0000040007087984 */ /* 0x000e680000000800 */
[----:B------:R-:W2:Y:S04]  /*08a0*/  LDS R11, [R7+0x8] ;  /* 0x00000800070b7984 */ /* 0x000ea80000000800 */
[----:B------:R-:W3:Y:S01]  /*08b0*/  LDS R13, [R7+0xc] ;  /* 0x00000c00070d7984 */ /* 0x000ee20000000800 */
[----:B------:R-:W0:Y:S01]  /*08c0*/  LDCU UR9, c[0x3][UR8] ;  /* 0x00c00000080977ac */ /* 0x000e220008000800 */
[----:B------:R-:W1:Y:S01]  /*08d0*/  LDCU UR16, c[0x3][UR8+0x4] ;  /* 0x00c00080081077ac */ /* 0x000e620008000800 */
[----:B------:R-:W2:Y:S01]  /*08e0*/  LDCU UR17, c[0x3][UR8+0x8] ;  /* 0x00c00100081177ac */ /* 0x000ea20008000800 */
[----:B------:R-:W3:Y:S01]  /*08f0*/  LDCU UR8, c[0x3][UR8+0xc] ;  /* 0x00c00180080877ac */ /* 0x000ee20008000800 */
[----:B0-----:R-:W-:-:S04]  /*0900*/  FFMA R9, R9, UR9, R6 ;  /* 0x0000000909097c23 */ /* 0x001fc80008000006 */
[----:B-1----:R-:W-:-:S04]  /*0910*/  FFMA R8, R8, UR16, R9 ;  /* 0x0000001008087c23 */ /* 0x002fc80008000009 */
[----:B--2---:R-:W-:-:S04]  /*0920*/  FFMA R8, R11, UR17, R8 ;  /* 0x000000110b087c23 */ /* 0x004fc80008000008 */
[----:B---3--:R-:W-:-:S07]  /*0930*/  FFMA R6, R13, UR8, R8 ;  /* 0x000000080d067c23 */ /* 0x008fce0008000008 */
.L_x_49:
[----:B------:R-:W-:Y:S05]  /*0940*/  BRA.U !UP3, `(.L_x_48) ;  /* 0x000000010b787547 */ /* 0x000fea000b800000 */
[----:B------:R-:W-:Y:S02]  /*0950*/  UISETP.NE.AND UP3, UPT, UR15, 0x1, UPT ;  /* 0x000000010f00788c */ /* 0x000fe4000bf65270 */
[----:B------:R-:W-:-:S07]  /*0960*/  ULOP3.LUT UP4, URZ, UR24, 0x1, URZ, 0xc0, !UPT ;  /* 0x0000000118ff7892 */ /* 0x000fce000f88c0ff */
[----:B------:R-:W-:Y:S05]  /*0970*/  BRA.U !UP3, `(.L_x_50) ;  /* 0x000000010b3c7547 */ /* 0x000fea000b800000 */
        /* <DEDUP_REMOVED lines=10> */
[----:B------:R-:W1:Y:S09]  /*0a20*/  LDS R11, [R7+0x4] ;  /* 0x00000400070b7984 */ /* 0x000e720000000800 */
[----:B------:R-:W0:Y:S01]  /*0a30*/  LDCU UR9, c[0x3][UR8] ;  /* 0x00c00000080977ac */ /* 0x000e220008000800 */
[----:B------:R-:W1:Y:S01]  /*0a40*/  LDCU UR8, c[0x3][UR8+0x4] ;  /* 0x00c00080080877ac */ /* 0x000e620008000800 */
[----:B0-----:R-:W-:-:S04]  /*0a50*/  FFMA R6, R9, UR9, R6 ;  /* 0x0000000909067c23 */ /* 0x001fc80008000006 */
[----:B-1----:R-:W-:-:S07]  /*0a60*/  FFMA R6, R11, UR8, R6 ;  /* 0x000000080b067c23 */ /* 0x002fce0008000006 */
.L_x_50:
[----:B------:R-:W-:Y:S05]  /*0a70*/  BRA.U !UP4, `(.L_x_48) ;  /* 0x000000010c2c7547 */ /* 0x000fea000b800000 */
[----:B------:R-:W0:Y:S01]  /*0a80*/  S2UR UR9, SR_CgaCtaId ;  /* 0x00000000000979c3 */ /* 0x000e220000008800 */
[----:B------:R-:W-:Y:S01]  /*0a90*/  UMOV UR8, 0x400 ;  /* 0x0000040000087882 */ /* 0x000fe20000000000 */
[----:B------:R-:W-:Y:S01]  /*0aa0*/  IADD3 R4, PT, PT, R4, UR6, RZ ;  /* 0x0000000604047c10 */ /* 0x000fe2000fffe0ff */
[----:B------:R-:W-:Y:S02]  /*0ab0*/  UIADD3 UR6, UPT, UPT, UR11, UR6, URZ ;  /* 0x000000060b067290 */ /* 0x000fe4000fffe0ff */
[----:B0-----:R-:W-:-:S06]  /*0ac0*/  ULEA UR8, UR9, UR8, 0x18 ;  /* 0x0000000809087291 */ /* 0x001fcc000f8ec0ff */
[----:B------:R-:W-:Y:S01]  /*0ad0*/  LEA R4, R4, UR8, 0x2 ;  /* 0x0000000804047c11 */ /* 0x000fe2000f8e10ff */
[----:B------:R-:W-:Y:S02]  /*0ae0*/  UMOV UR8, 0x258 ;  /* 0x0000025800087882 */ /* 0x000fe40000000000 */
[----:B------:R-:W-:Y:S02]  /*0af0*/  ULEA UR6, UR6, UR8, 0x2 ;  /* 0x0000000806067291 */ /* 0x000fe4000f8e10ff */
[----:B------:R-:W0:Y:S10]  /*0b00*/  LDS R7, [R4] ;  /* 0x0000000004077984 */ /* 0x000e340000000800 */
[----:B------:R-:W0:Y:S02]  /*0b10*/  LDCU UR6, c[0x3][UR6] ;  /* 0x00c00000060677ac */ /* 0x000e240008000800 */
[----:B0-----:R-:W-:-:S07]  /*0b20*/  FFMA R6, R7, UR6, R6 ;  /* 0x0000000607067c23 */ /* 0x001fce0008000006 */
.L_x_48:
[----:B------:R-:W-:Y:S05]  /*0b30*/  BRA.U UP2, `(.L_x_51) ;  /* 0xfffffff902547547 */ /* 0x000fea000b83ffff */
[----:B------:R-:W-:Y:S05]  /*0b40*/  BRA.U UP1, `(.L_x_52) ;  /* 0xfffffff901347547 */ /* 0x000fea000b83ffff */
.L_x_45:
[----:B------:R-:W0:Y:S01]  /*0b50*/  LDC.64 R2, c[0x0][0x388] ;  /* 0x0000e200ff027b82 */ /* 0x000e220000000a00 */
[----:B------:R-:W-:-:S05]  /*0b60*/  IADD3 R5, PT, PT, R5, R0, RZ ;  /* 0x0000000005057210 */ /* 0x000fca0007ffe0ff */
[----:B0-----:R-:W-:-:S05]  /*0b70*/  IMAD.WIDE R2, R5, 0x4, R2 ;  /* 0x0000000405027825 */ /* 0x001fca00078e0202 */
[----:B------:R-:W-:Y:S01]  /*0b80*/  STG.E desc[UR12][R2.64], R6 ;  /* 0x0000000602007986 */ /* 0x000fe2000c10190c */
[----:B------:R-:W-:Y:S05]  /*0b90*/  EXIT ;  /* 0x000000000000794d */ /* 0x000fea0003800000 */
.L_x_53:
        /* <DEDUP_REMOVED lines=14> */
.L_x_77:


//--------------------- .text._Z5conv1PfS_iiiiii  --------------------------
	.section	.text._Z5conv1PfS_iiiiii,"ax",@progbits
	.align	128
        .global         _Z5conv1PfS_iiiiii
        .type           _Z5conv1PfS_iiiiii,@function
        .size           _Z5conv1PfS_iiiiii,(.L_x_78 - _Z5conv1PfS_iiiiii)
        .other          _Z5conv1PfS_iiiiii,@"STO_CUDA_ENTRY STV_DEFAULT"
_Z5conv1PfS_iiiiii:
.text._Z5conv1PfS_iiiiii:
[----:B------:R-:W-:Y:S01]  /*0000*/  LDC R1, c[0x0][0x37c] ;  /* 0x0000df00ff017b82 */ /* 0x000fe20000000800 */
[----:B------:R-:W0:Y:S01]  /*0010*/  S2R R8, SR_CTAID.X ;  /* 0x0000000000087919 */ /* 0x000e220000002500 */
[----:B------:R-:W0:Y:S06]  /*0020*/  LDCU UR5, c[0x0][0x394] ;  /* 0x00007280ff0577ac */ /* 0x000e2c0008000800 */
[----:B------:R-:W1:Y:S01]  /*0030*/  LDC.64 R4, c[0x0][0x380] ;  /* 0x0000e000ff047b82 */ /* 0x000e620000000a00 */
[----:B------:R-:W2:Y:S01]  /*0040*/  S2R R3, SR_TID.Y ;  /* 0x0000000000037919 */ /* 0x000ea20000002200 */
[----:B------:R-:W3:Y:S01]  /*0050*/  LDCU.64 UR8, c[0x0][0x398] ;  /* 0x00007300ff0877ac */ /* 0x000ee20008000a00 */
[----:B------:R-:W2:Y:S01]  /*0060*/  S2R R0, SR_TID.X ;  /* 0x0000000000007919 */ /* 0x000ea20000002100 */
[----:B------:R-:W4:Y:S01]  /*0070*/  LDCU.64 UR12, c[0x0][0x358] ;  /* 0x00006b00ff0c77ac */ /* 0x000f220008000a00 */
[----:B------:R-:W5:Y:S01]  /*0080*/  LDCU UR16, c[0x0][0x3a4] ;  /* 0x00007480ff1077ac */ /* 0x000f620008000800 */
[----:B0-----:R-:W-:-:S04]  /*0090*/  IMAD R6, R8, UR5, RZ ;  /* 0x0000000508067c24 */ /* 0x001fc8000f8e02ff */
[----:B---3--:R-:W-:Y:S02]  /*00a0*/  IMAD R7, R6, UR8, RZ ;  /* 0x0000000806077c24 */ /* 0x008fe4000f8e02ff */
[----:B--2---:R-:W-:-:S04]  /*00b0*/  IMAD R2, R3, UR8, R0 ;  /* 0x0000000803027c24 */ /* 0x004fc8000f8e0200 */
[----:B------:R-:W-:-:S04]  /*00c0*/  IMAD R7, R7, UR9, R2 ;  /* 0x0000000907077c24 */ /* 0x000fc8000f8e0202 */
[----:B-1----:R-:W-:-:S06]  /*00d0*/  IMAD.WIDE R4, R7, 0x4, R4 ;  /* 0x0000000407047825 */ /* 0x002fcc00078e0204 */
[----:B----4-:R-:W2:Y:S01]  /*00e0*/  LDG.E R4, desc[UR12][R4.64] ;  /* 0x0000000c04047981 */ /* 0x010ea2000c1e1900 */
[----:B------:R-:W0:Y:S01]  /*00f0*/  S2UR UR7, SR_CgaCtaId ;  /* 0x00000000000779c3 */ /* 0x000e220000008800 */
[----:B------:R-:W-:Y:S01]  /*0100*/  UMOV UR6, 0x400 ;  /* 0x0000040000067882 */ /* 0x000fe20000000000 */
[----:B-----5:R-:W-:-:S04]  /*0110*/  UIADD3 UR4, UPT, UPT, UR16, -0x1, URZ ;  /* 0xffffffff10047890 */ /* 0x020fc8000fffe0ff */
[----:B------:R-:W-:Y:S02]  /*0120*/  UIADD3 UR5, UPT, UPT, -UR4, UR5, URZ ;  /* 0x0000000504057290 */ /* 0x000fe4000fffe1ff */
[----:B------:R-:W-:-:S04]  /*0130*/  UIADD3 UR4, UPT, UPT, -UR4, UR8, URZ ;  /* 0x0000000804047290 */ /* 0x000fc8000fffe1ff */
[----:B------:R-:W-:-:S04]  /*0140*/  ISETP.GE.AND P0, PT, R3, UR5, PT ;  /* 0x0000000503007c0c */ /* 0x000fc8000bf06270 */
[----:B------:R-:W-:Y:S01]  /*0150*/  ISETP.GE.OR P0, PT, R0, UR4, P0 ;  /* 0x0000000400007c0c */ /* 0x000fe20008706670 */
[----:B0-----:R-:W-:-:S06]  /*0160*/  ULEA UR6, UR7, UR6, 0x18 ;  /* 0x0000000607067291 */ /* 0x001fcc000f8ec0ff */
[----:B------:R-:W-:-:S05]  /*0170*/  LEA R7, R2, UR6, 0x2 ;  /* 0x0000000602077c11 */ /* 0x000fca000f8e10ff */
[----:B--2---:R0:W-:Y:S01]  /*0180*/  STS [R7], R4 ;  /* 0x0000000407007388 */ /* 0x0041e20000000800 */
[----:B------:R-:W-:Y:S06]  /*0190*/  BAR.SYNC.DEFER_BLOCKING 0x0 ;  /* 0x0000000000007b1d */ /* 0x000fec0000010000 */
[----:B------:R-:W-:Y:S05]  /*01a0*/  @P0 EXIT ;  /* 0x000000000000094d */ /* 0x000fea0003800000 */
[----:B------:R-:W1:Y:S01]  /*01b0*/  S2UR UR15, SR_CTAID.Y ;  /* 0x00000000000f79c3 */ /* 0x000e620000002600 */
[----:B------:R-:W-:Y:S01]  /*01c0*/  UMOV UR6, 0x27d8 ;  /* 0x000027d800067882 */ /* 0x000fe20000000000 */
[----:B------:R-:W-:-:S04]  /*01d0*/  UISETP.GE.AND UP0, UPT, UR16, 0x1, UPT ;  /* 0x000000011000788c */ /* 0x000fc8000bf06270 */
[----:B------:R-:W-:Y:S02]  /*01e0*/  UISETP.LT.OR UP0, UPT, UR9, 0x1, !UP0 ;  /* 0x000000010900788c */ /* 0x000fe4000c701670 */
[----:B------:R-:W0:Y:S01]  /*01f0*/  LDC R5, c[0x0][0x3a0] ;  /* 0x0000e800ff057b82 */ /* 0x000e220000000800 */
[----:B-1----:R-:W-:Y:S02]  /*0200*/  ULEA UR6, UR15, UR6, 0x2 ;  /* 0x000000060f067291 */ /* 0x002fe4000f8e10ff */
[----:B0-----:R-:W-:-:S10]  /*0210*/  IMAD R4, R8, R5, UR15 ;  /* 0x0000000f08047e24 */ /* 0x001fd4000f8e0205 */
[----:B------:R-:W0:Y:S01]  /*0220*/  LDCU UR6, c[0x3][UR6] ;  /* 0x00c00000060677ac */ /* 0x000e220008000800 */
[----:B------:R-:W-:-:S04]  /*0230*/  IMAD R5, R4, UR5, R3 ;  /* 0x0000000504057c24 */ /* 0x000fc8000f8e0203 */
[----:B------:R-:W-:Y:S01]  /*0240*/  IMAD R5, R5, UR4, RZ ;  /* 0x0000000405057c24 */ /* 0x000fe2000f8e02ff */
[----:B0-----:R-:W-:Y:S01]  /*0250*/  MOV R4, UR6 ;  /* 0x0000000600047c02 */ /* 0x001fe20008000f00 */
[----:B------:R-:W-:Y:S06]  /*0260*/  BRA.U UP0, `(.L_x_54) ;  /* 0x0000000500e47547 */ /* 0x000fec000b800000 */
[----:B------:R-:W-:Y:S02]  /*0270*/  ULOP3.LUT UR6, UR16, 0x7ffffff8, URZ, 0xc0, !UPT ;  /* 0x7ffffff810067892 */ /* 0x000fe4000f8ec0ff */
[----:B------:R-:W-:Y:S02]  /*0280*/  ULOP3.LUT UR11, UR16, 0x7, URZ, 0xc0, !UPT ;  /* 0x00000007100b7892 */ /* 0x000fe4000f8ec0ff */
[----:B------:R-:W-:Y:S02]  /*0290*/  ULOP3.LUT UR14, UR16, 0x3, URZ, 0xc0, !UPT ;  /* 0x00000003100e7892 */ /* 0x000fe4000f8ec0ff */
[----:B------:R-:W-:Y:S01]  /*02a0*/  UIADD3 UR7, UPT, UPT, -UR6, URZ, URZ ;  /* 0x000000ff06077290 */ /* 0x000fe2000fffe1ff */
[----:B------:R-:W-:-:S11]  /*02b0*/  UMOV UR4, URZ ;  /* 0x000000ff00047c82 */ /* 0x000fd60008000000 */
.L_x_61:
[----:B------:R-:W0:Y:S01]  /*02c0*/  LDCU UR5, c[0x0][0x39c] ;  /* 0x00007380ff0577ac */ /* 0x000e220008000800 */
[----:B------:R-:W-:Y:S01]  /*02d0*/  HFMA2 R6, -RZ, RZ, 0, 0 ;  /* 0x00000000ff067431 */ /* 0x000fe200000001ff */
[----:B------:R-:W-:Y:S01]  /*02e0*/  UMOV UR8, UR4 ;  /* 0x0000000400087c82 */ /* 0x000fe20008000000 */
[----:B0-----:R-:W-:Y:S02]  /*02f0*/  UIMAD UR17, UR15, UR5, UR4 ;  /* 0x000000050f1172a4 */ /* 0x001fe4000f8e0204 */
[----:B------:R-:W-:-:S04]  /*0300*/  UIADD3 UR4, UPT, UPT, UR4, 0x1, URZ ;  /* 0x0000000104047890 */ /* 0x000fc8000fffe0ff */
[----:B------:R-:W-:-:S11]  /*0310*/  UISETP.NE.AND UP0, UPT, UR4, UR5, UPT ;  /* 0x000000050400728c */ /* 0x000fd6000bf05270 */
.L_x_60:
[----:B------:R-:W0:Y:S01]  /*0320*/  LDC R7, c[0x0][0x3a4] ;  /* 0x0000e900ff077b82 */ /* 0x000e220000000800 */
[----:B------:R-:W1:Y:S01]  /*0330*/  LDCU UR10, c[0x0][0x398] ;  /* 0x00007300ff0a77ac */ /* 0x000e620008000800 */
[----:B------:R-:W-:-:S06]  /*0340*/  UMOV UR5, URZ ;  /* 0x000000ff00057c82 */ /* 0x000fcc0008000000 */
[----:B------:R-:W2:Y:S01]  /*0350*/  LDC R11, c[0x0][0x394] ;  /* 0x0000e500ff0b7b82 */ /* 0x000ea20000000800 */
[C---:B0-----:R-:W-:Y:S01]  /*0360*/  ISETP.GE.U32.AND P0, PT, R7.reuse, 0x8, PT ;  /* 0x000000080700780c */ /* 0x041fe20003f06070 */
[----:B------:R-:W-:-:S04]  /*0370*/  IMAD R8, R7, UR17, R6 ;  /* 0x0000001107087c24 */ /* 0x000fc8000f8e0206 */
[----:B------:R-:W-:Y:S02]  /*0380*/  IMAD R8, R8, R7, RZ ;  /* 0x0000000708087224 */ /* 0x000fe400078e02ff */
[----:B--2---:R-:W-:-:S04]  /*0390*/  IMAD R9, R11, UR8, R6 ;  /* 0x000000080b097c24 */ /* 0x004fc8000f8e0206 */
[----:B-1----:R-:W-:Y:S02]  /*03a0*/  IMAD R9, R9, UR10, R2 ;  /* 0x0000000a09097c24 */ /* 0x002fe4000f8e0202 */
[----:B------:R-:W-:Y:S05]  /*03b0*/  @!P0 BRA `(.L_x_55) ;  /* 0x0000000000a48947 */ /* 0x000fea0003800000 */
[----:B------:R-:W0:Y:S01]  /*03c0*/  S2UR UR9, SR_CgaCtaId ;  /* 0x00000000000979c3 */ /* 0x000e220000008800 */
[----:B------:R-:W-:Y:S01]  /*03d0*/  IMAD R11, R11, UR8, R3 ;  /* 0x000000080b0b7c24 */ /* 0x000fe2000f8e0203 */
[----:B------:R-:W-:Y:S01]  /*03e0*/  UMOV UR5, 0x400 ;  /* 0x0000040000057882 */ /* 0x000fe20000000000 */
[----:B------:R-:W-:-:S03]  /*03f0*/  MOV R10, R8 ;  /* 0x00000008000a7202 */ /* 0x000fc60000000f00 */
[----:B------:R-:W-:-:S05]  /*0400*/  IADD3 R11, PT, PT, R11, R6, RZ ;  /* 0x000000060b0b7210 */ /* 0x000fca0007ffe0ff */
[----:B------:R-:W-:Y:S01]  /*0410*/  IMAD R11, R11, UR10, R0 ;  /* 0x0000000a0b0b7c24 */ /* 0x000fe2000f8e0200 */
[----:B0-----:R-:W-:-:S06]  /*0420*/  ULEA UR5, UR9, UR5, 0x18 ;  /* 0x0000000509057291 */ /* 0x001fcc000f8ec0ff */
[----:B------:R-:W-:Y:S01]  /*0430*/  LEA R11, R11, UR5, 0x2 ;  /* 0x000000050b0b7c11 */ /* 0x000fe2000f8e10ff */
[----:B------:R-:W-:-:S03]  /*0440*/  UMOV UR5, UR7 ;  /* 0x0000000700057c82 */ /* 0x000fc60008000000 */
[----:B------:R-:W-:-:S07]  /*0450*/  IADD3 R11, PT, PT, R11, 0x10, RZ ;  /* 0x000000100b0b7810 */ /* 0x000fce0007ffe0ff */
.L_x_56:
[----:B------:R-:W0:Y:S01]  /*0460*/  LDS R23, [R11+-0x10] ;  /* 0xfffff0000b177984 */ /* 0x000e220000000800 */
[C---:B------:R-:W-:Y:S01]  /*0470*/  SHF.L.U32 R22, R10.reuse, 0x2, RZ ;  /* 0x000000020a167819 */ /* 0x040fe200000006ff */
[----:B------:R-:W-:Y:S01]  /*0480*/  UIADD3 UR5, UPT, UPT, UR5, 0x8, URZ ;  /* 0x0000000805057890 */ /* 0x000fe2000fffe0ff */
[----:B------:R-:W-:Y:S01]  /*0490*/  IADD3 R10, PT, PT, R10, 0x8, RZ ;  /* 0x000000080a0a7810 */ /* 0x000fe20007ffe0ff */
[----:B------:R-:W1:Y:S01]  /*04a0*/  LDS R26, [R11+-0xc] ;  /* 0xfffff4000b1a7984 */ /* 0x000e620000000800 */
[----:B------:R-:W0:Y:S01]  /*04b0*/  LDC R24, c[0x3][R22] ;  /* 0x00c0000016187b82 */ /* 0x000e220000000800 */
[----:B------:R-:W-:Y:S02]  /*04c0*/  UISETP.NE.AND UP1, UPT, UR5, URZ, UPT ;  /* 0x000000ff0500728c */ /* 0x000fe4000bf25270 */
[----:B------:R-:W2:Y:S04]  /*04d0*/  LDS R20, [R11+-0x8] ;  /* 0xfffff8000b147984 */ /* 0x000ea80000000800 */
[----:B------:R-:W3:Y:S01]  /*04e0*/  LDS R18, [R11+-0x4] ;  /* 0xfffffc000b127984 */ /* 0x000ee20000000800 */
[----:B------:R-:W1:Y:S03]  /*04f0*/  LDC R25, c[0x3][R22+0x4] ;  /* 0x00c0010016197b82 */ /* 0x000e660000000800 */
[----:B------:R-:W4:Y:S04]  /*0500*/  LDS R16, [R11] ;  /* 0x000000000b107984 */ /* 0x000f280000000800 */
[----:B------:R-:W5:Y:S01]  /*0510*/  LDS R14, [R11+0x4] ;  /* 0x000004000b0e7984 */ /* 0x000f620000000800 */
[----:B------:R-:W2:Y:S03]  /*0520*/  LDC R21, c[0x3][R22+0x8] ;  /* 0x00c0020016157b82 */ /* 0x000ea60000000800 */
[----:B------:R-:W5:Y:S04]  /*0530*/  LDS R13, [R11+0x8] ;  /* 0x000008000b0d7984 */ /* 0x000f680000000800 */
[----:B------:R3:W5:Y:S01]  /*0540*/  LDS R12, [R11+0xc] ;  /* 0x00000c000b0c7984 */ /* 0x0007620000000800 */
[----:B------:R-:W4:Y:S01]  /*0550*/  LDC R19, c[0x3][R22+0xc] ;  /* 0x00c0030016137b82 */ /* 0x000f220000000800 */
[----:B---3--:R-:W-:-:S07]  /*0560*/  IADD3 R11, PT, PT, R11, 0x20, RZ ;  /* 0x000000200b0b7810 */ /* 0x008fce0007ffe0ff */
[----:B------:R-:W3:Y:S01]  /*0570*/  LDC R17, c[0x3][R22+0x10] ;  /* 0x00c0040016117b82 */ /* 0x000ee20000000800 */
[----:B0-----:R-:W-:-:S04]  /*0580*/  FFMA R23, R23, R24, R4 ;  /* 0x0000001817177223 */ /* 0x001fc80000000004 */
[----:B-1----:R-:W-:-:S03]  /*0590*/  FFMA R23, R26, R25, R23 ;  /* 0x000000191a177223 */ /* 0x002fc60000000017 */
[----:B------:R-:W5:Y:S01]  /*05a0*/  LDC R15, c[0x3][R22+0x14] ;  /* 0x00c00500160f7b82 */ /* 0x000f620000000800 */
[----:B--2---:R-:W-:-:S07]  /*05b0*/  FFMA R21, R20, R21, R23 ;  /* 0x0000001514157223 */ /* 0x004fce0000000017 */
[----:B------:R-:W0:Y:S01]  /*05c0*/  LDC R4, c[0x3][R22+0x18] ;  /* 0x00c0060016047b82 */ /* 0x000e220000000800 */
[----:B----4-:R-:W-:-:S07]  /*05d0*/  FFMA R19, R18, R19, R21 ;  /* 0x0000001312137223 */ /* 0x010fce0000000015 */
[----:B------:R-:W1:Y:S01]  /*05e0*/  LDC R24, c[0x3][R22+0x1c] ;  /* 0x00c0070016187b82 */ /* 0x000e620000000800 */
[----:B---3--:R-:W-:-:S04]  /*05f0*/  FFMA R17, R16, R17, R19 ;  /* 0x0000001110117223 */ /* 0x008fc80000000013 */
[----:B-----5:R-:W-:-:S04]  /*0600*/  FFMA R14, R14, R15, R17 ;  /* 0x0000000f0e0e7223 */ /* 0x020fc80000000011 */
[----:B0-----:R-:W-:-:S04]  /*0610*/  FFMA R13, R13, R4, R14 ;  /* 0x000000040d0d7223 */ /* 0x001fc8000000000e */
[----:B-1----:R-:W-:Y:S01]  /*0620*/  FFMA R4, R12, R24, R13 ;  /* 0x000000180c047223 */ /* 0x002fe2000000000d */
[----:B------:R-:W-:Y:S06]  /*0630*/  BRA.U UP1, `(.L_x_56) ;  /* 0xfffffffd01887547 */ /* 0x000fec000b83ffff */
[----:B------:R-:W-:-:S05]  /*0640*/  UMOV UR5, UR6 ;  /* 0x0000000600057c82 */ /* 0x000fca0008000000 */
.L_x_55:
[----:B------:R-:W-:-:S09]  /*0650*/  UISETP.NE.AND UP1, UPT, UR11, URZ, UPT ;  /* 0x000000ff0b00728c */ /* 0x000fd2000bf25270 */
[----:B------:R-:W-:Y:S05]  /*0660*/  BRA.U !UP1, `(.L_x_57) ;  /* 0x0000000109d47547 */ /* 0x000fea000b800000 */
[----:B------:R-:W-:Y:S02]  /*0670*/  UIADD3 UR9, UPT, UPT, UR11, -0x1, URZ ;  /* 0xffffffff0b097890 */ /* 0x000fe4000fffe0ff */
[----:B------:R-:W-:Y:S02]  /*0680*/  UISETP.NE.AND UP2, UPT, UR14, URZ, UPT ;  /* 0x000000ff0e00728c */ /* 0x000fe4000bf45270 */
[----:B------:R-:W-:-:S09]  /*0690*/  UISETP.GE.U32.AND UP1, UPT, UR9, 0x3, UPT ;  /* 0x000000030900788c */ /* 0x000fd2000bf26070 */
[----:B------:R-:W-:Y:S05]  /*06a0*/  BRA.U !UP1, `(.L_x_58) ;  /* 0x0000000109507547 */ /* 0x000fea000b800000 */
[----:B------:R-:W0:Y:S01]  /*06b0*/  S2UR UR10, SR_CgaCtaId ;  /* 0x00000000000a79c3 */ /* 0x000e220000008800 */
[----:B------:R-:W-:Y:S01]  /*06c0*/  UMOV UR9, 0x400 ;  /* 0x0000040000097882 */ /* 0x000fe20000000000 */
[----:B------:R-:W-:Y:S02]  /*06d0*/  IADD3 R10, PT, PT, R9, UR5, RZ ;  /* 0x00000005090a7c10 */ /* 0x000fe4000fffe0ff */
[----:B------:R-:W-:Y:S01]  /*06e0*/  IADD3 R12, PT, PT, R8, UR5, RZ ;  /* 0x00000005080c7c10 */ /* 0x000fe2000fffe0ff */
[----:B------:R-:W-:-:S03]  /*06f0*/  UIADD3 UR5, UPT, UPT, UR5, 0x4, URZ ;  /* 0x0000000405057890 */ /* 0x000fc6000fffe0ff */
[----:B------:R-:W-:-:S04]  /*0700*/  SHF.L.U32 R12, R12, 0x2, RZ ;  /* 0x000000020c0c7819 */ /* 0x000fc800000006ff */
[----:B------:R-:W1:Y:S08]  /*0710*/  LDC R13, c[0x3][R12] ;  /* 0x00c000000c0d7b82 */ /* 0x000e700000000800 */
[----:B------:R-:W2:Y:S01]  /*0720*/  LDC R15, c[0x3][R12+0x4] ;  /* 0x00c001000c0f7b82 */ /* 0x000ea20000000800 */
[----:B0-----:R-:W-:-:S07]  /*0730*/  ULEA UR9, UR10, UR9, 0x18 ;  /* 0x000000090a097291 */ /* 0x001fce000f8ec0ff */
[----:B------:R-:W0:Y:S01]  /*0740*/  LDC R17, c[0x3][R12+0x8] ;  /* 0x00c002000c117b82 */ /* 0x000e220000000800 */
[----:B------:R-:W-:-:S05]  /*0750*/  LEA R10, R10, UR9, 0x2 ;  /* 0x000000090a0a7c11 */ /* 0x000fca000f8e10ff */
[----:B------:R-:W1:Y:S02]  /*0760*/  LDS R11, [R10] ;  /* 0x000000000a0b7984 */ /* 0x000e640000000800 */
[----:B------:R-:W3:Y:S02]  /*0770*/  LDC R19, c[0x3][R12+0xc] ;  /* 0x00c003000c137b82 */ /* 0x000ee40000000800 */
[----:B------:R-:W2:Y:S04]  /*0780*/  LDS R14, [R10+0x4] ;  /* 0x000004000a0e7984 */ /* 0x000ea80000000800 */
[----:B------:R-:W0:Y:S04]  /*0790*/  LDS R16, [R10+0x8] ;  /* 0x000008000a107984 */ /* 0x000e280000000800 */
[----:B------:R-:W3:Y:S01]  /*07a0*/  LDS R18, [R10+0xc] ;  /* 0x00000c000a127984 */ /* 0x000ee20000000800 */
[----:B-1----:R-:W-:-:S04]  /*07b0*/  FFMA R11, R11, R13, R4 ;  /* 0x0000000d0b0b7223 */ /* 0x002fc80000000004 */
[----:B--2---:R-:W-:-:S04]  /*07c0*/  FFMA R11, R14, R15, R11 ;  /* 0x0000000f0e0b7223 */ /* 0x004fc8000000000b */
[----:B0-----:R-:W-:-:S04]  /*07d0*/  FFMA R11, R16, R17, R11 ;  /* 0x00000011100b7223 */ /* 0x001fc8000000000b */
[----:B---3--:R-:W-:-:S07]  /*07e0*/  FFMA R4, R18, R19, R11 ;  /* 0x0000001312047223 */ /* 0x008fce000000000b */
.L_x_58:
[----:B------:R-:W-:Y:S05]  /*07f0*/  BRA.U !UP2, `(.L_x_57) ;  /* 0x000000010a707547 */ /* 0x000fea000b800000 */
[----:B------:R-:W-:Y:S01]  /*0800*/  UISETP.NE.AND UP1, UPT, UR14, 0x1, UPT ;  /* 0x000000010e00788c */ /* 0x000fe2000bf25270 */
[----:B------:R-:W-:-:S08]  /*0810*/  LOP3.LUT P0, RZ, R7, 0x1, RZ, 0xc0, !PT ;  /* 0x0000000107ff7812 */ /* 0x000fd0000780c0ff */
        /* <DEDUP_REMOVED lines=9> */
[----:B0-----:R-:W-:-:S06]  /*08b0*/  ULEA UR9, UR10, UR9, 0x18 ;  /* 0x000000090a097291 */ /* 0x001fcc000f8ec0ff */
[----:B------:R-:W-:-:S05]  /*08c0*/  LEA R10, R10, UR9, 0x2 ;  /* 0x000000090a0a7c11 */ /* 0x000fca000f8e10ff */
[----:B------:R-:W1:Y:S04]  /*08d0*/  LDS R11, [R10] ;  /* 0x000000000a0b7984 */ /* 0x000e680000000800 */
[----:B------:R-:W2:Y:S01]  /*08e0*/  LDS R15, [R10+0x4] ;  /* 0x000004000a0f7984 */ /* 0x000ea20000000800 */
[----:B-1----:R-:W-:-:S04]  /*08f0*/  FFMA R4, R11, R13, R4 ;  /* 0x0000000d0b047223 */ /* 0x002fc80000000004 */
[----:B--2---:R-:W-:-:S07]  /*0900*/  FFMA R4, R15, R14, R4 ;  /* 0x0000000e0f047223 */ /* 0x004fce0000000004 */
.L_x_59:
[----:B------:R-:W-:Y:S05]  /*0910*/  @!P0 BRA `(.L_x_57) ;  /* 0x0000000000288947 */ /* 0x000fea0003800000 */
[----:B------:R-:W0:Y:S01]  /*0920*/  S2UR UR10, SR_CgaCtaId ;  /* 0x00000000000a79c3 */ /* 0x000e220000008800 */
[----:B------:R-:W-:Y:S01]  /*0930*/  UMOV UR9, 0x400 ;  /* 0x0000040000097882 */ /* 0x000fe20000000000 */
[----:B------:R-:W-:Y:S02]  /*0940*/  IADD3 R9, PT, PT, R9, UR5, RZ ;  /* 0x0000000509097c10 */ /* 0x000fe4000fffe0ff */
[----:B------:R-:W-:-:S04]  /*0950*/  IADD3 R8, PT, PT, R8, UR5, RZ ;  /* 0x0000000508087c10 */ /* 0x000fc8000fffe0ff */
[----:B------:R-:W-:-:S06]  /*0960*/  SHF.L.U32 R8, R8, 0x2, RZ ;  /* 0x0000000208087819 */ /* 0x000fcc00000006ff */
[----:B------:R-:W1:Y:S01]  /*0970*/  LDC R8, c[0x3][R8] ;  /* 0x00c0000008087b82 */ /* 0x000e620000000800 */
[----:B0-----:R-:W-:-:S06]  /*0980*/  ULEA UR9, UR10, UR9, 0x18 ;  /* 0x000000090a097291 */ /* 0x001fcc000f8ec0ff */
[----:B------:R-:W-:-:S06]  /*0990*/  LEA R9, R9, UR9, 0x2 ;  /* 0x0000000909097c11 */ /* 0x000fcc000f8e10ff */
[----:B------:R-:W1:Y:S02]  /*09a0*/  LDS R9, [R9] ;  /* 0x0000000009097984 */ /* 0x000e640000000800 */
[----:B-1----:R-:W-:-:S07]  /*09b0*/  FFMA R4, R9, R8, R4 ;  /* 0x0000000809047223 */ /* 0x002fce0000000004 */
.L_x_57:
[----:B------:R-:W-:-:S04]  /*09c0*/  IADD3 R6, PT, PT, R6, 0x1, RZ ;  /* 0x0000000106067810 */ /* 0x000fc80007ffe0ff */
[----:B------:R-:W-:-:S13]  /*09d0*/  ISETP.NE.AND P0, PT, R6, R7, PT ;  /* 0x000000070600720c */ /* 0x000fda0003f05270 */
[----:B------:R-:W-:Y:S05]  /*09e0*/  @P0 BRA `(.L_x_60) ;  /* 0xfffffff8004c0947 */ /* 0x000fea000383ffff */
[----:B------:R-:W-:Y:S05]  /*09f0*/  BRA.U UP0, `(.L_x_61) ;  /* 0xfffffff900307547 */ /* 0x000fea000b83ffff */
.L_x_54:
[----:B------:R-:W0:Y:S01]  /*0a00*/  LDC.64 R2, c[0x0][0x388] ;  /* 0x0000e200ff027b82 */ /* 0x000e220000000a00 */
[----:B------:R-:W-:-:S05]  /*0a10*/  IADD3 R5, PT, PT, R5, R0, RZ ;  /* 0x0000000005057210 */ /* 0x000fca0007ffe0ff */
[----:B0-----:R-:W-:-:S05]  /*0a20*/  IMAD.WIDE R2, R5, 0x4, R2 ;  /* 0x0000000405027825 */ /* 0x001fca00078e0202 */
[----:B------:R-:W-:Y:S01]  /*0a30*/  STG.E desc[UR12][R2.64], R4 ;  /* 0x0000000402007986 */ /* 0x000fe2000c10190c */
[----:B------:R-:W-:Y:S05]  /*0a40*/  EXIT ;  /* 0x000000000000794d */ /* 0x000fea0003800000 */
.L_x_62:
        /* <DEDUP_REMOVED lines=11> */
.L_x_78:


//--------------------- .text._Z6im2colPfS_iiii   --------------------------
	.section	.text._Z6im2colPfS_iiii,"ax",@progbits
	.align	128
        .global         _Z6im2colPfS_iiii
        .type           _Z6im2colPfS_iiii,@function
        .size           _Z6im2colPfS_iiii,(.L_x_79 - _Z6im2colPfS_iiii)
        .other          _Z6im2colPfS_iiii,@"STO_CUDA_ENTRY STV_DEFAULT"
_Z6im2colPfS_iiii:
.text._Z6im2colPfS_iiii:
[----:B------:R-:W-:Y:S08]  /*0000*/  LDC R1, c[0x0][0x37c] ;  /* 0x0000df00ff017b82 */ /* 0x000ff00000000800 */
[----:B------:R-:W0:Y:S01]  /*0010*/  LDC.64 R8, c[0x0][0x398] ;  /* 0x0000e600ff087b82 */ /* 0x000e220000000a00 */
[----:B------:R-:W1:Y:S07]  /*0020*/  S2R R6, SR_TID.X ;  /* 0x0000000000067919 */ /* 0x000e6e0000002100 */
[----:B------:R-:W2:Y:S08]  /*0030*/  LDC.64 R10, c[0x0][0x390] ;  /* 0x0000e400ff0a7b82 */ /* 0x000eb00000000a00 */
[----:B------:R-:W3:Y:S01]  /*0040*/  S2UR UR4, SR_CTAID.Y ;  /* 0x00000000000479c3 */ /* 0x000ee20000002600 */
[----:B0-----:R-:W-:-:S04]  /*0050*/  IADD3 R7, PT, PT, R9, -0x1, RZ ;  /* 0xffffffff09077810 */ /* 0x001fc80007ffe0ff */
[C---:B------:R-:W-:Y:S02]  /*0060*/  IADD3 R0, PT, PT, -R7.reuse, R8, RZ ;  /* 0x0000000807007210 */ /* 0x040fe40007ffe1ff */
[----:B--2---:R-:W-:-:S05]  /*0070*/  IADD3 R7, PT, PT, -R7, R11, RZ ;  /* 0x0000000b07077210 */ /* 0x004fca0007ffe1ff */
[----:B------:R-:W-:Y:S01]  /*0080*/  IMAD R3, R7, R0, RZ ;  /* 0x0000000007037224 */ /* 0x000fe200078e02ff */
[----:B---3--:R-:W-:-:S03]  /*0090*/  USHF.L.U32 UR4, UR4, 0xa, URZ ;  /* 0x0000000a04047899 */ /* 0x008fc600080006ff */
[----:B------:R-:W-:-:S03]  /*00a0*/  IMAD R5, R3, R10, RZ ;  /* 0x0000000a03057224 */ /* 0x000fc600078e02ff */
[----:B-1----:R-:W-:-:S04]  /*00b0*/  LOP3.LUT R6, R6, UR4, RZ, 0xfc, !PT ;  /* 0x0000000406067c12 */ /* 0x002fc8000f8efcff */
[----:B------:R-:W-:-:S13]  /*00c0*/  ISETP.GE.AND P0, PT, R6, R5, PT ;  /* 0x000000050600720c */ /* 0x000fda0003f06270 */
[----:B------:R-:W-:Y:S05]  /*00d0*/  @P0 EXIT ;  /* 0x000000000000094d */ /* 0x000fea0003800000 */
[-C--:B------:R-:W-:Y:S02]  /*00e0*/  IABS R8, R3.reuse ;  /* 0x0000000300087213 */ /* 0x080fe40000000000 */
[----:B------:R-:W-:Y:S02]  /*00f0*/  IABS R12, R0 ;  /* 0x00000000000c7213 */ /* 0x000fe40000000000 */
[----:B------:R-:W0:Y:S01]  /*0100*/  I2F.RP R2, R8 ;  /* 0x0000000800027306 */ /* 0x000e220000209400 */
[----:B------:R-:W-:Y:S02]  /*0110*/  IABS R15, R3 ;  /* 0x00000003000f7213 */ /* 0x000fe40000000000 */
[----:B------:R-:W-:Y:S02]  /*0120*/  ISETP.GE.AND P1, PT, R6, RZ, PT ;  /* 0x000000ff0600720c */ /* 0x000fe40003f26270 */
[----:B------:R-:W-:Y:S01]  /*0130*/  ISETP.GE.AND P2, PT, R9, 0x1, PT ;  /* 0x000000010900780c */ /* 0x000fe20003f46270 */
[----:B------:R-:W-:-:S02]  /*0140*/  IMAD.MOV R15, RZ, RZ, -R15 ;  /* 0x000000ffff0f7224 */ /* 0x000fc400078e0a0f */
[----:B------:R-:W1:Y:S08]  /*0150*/  I2F.RP R14, R12 ;  /* 0x0000000c000e7306 */ /* 0x000e700000209400 */
[----:B0-----:R-:W0:Y:S08]  /*0160*/  MUFU.RCP R2, R2 ;  /* 0x0000000200027308 */ /* 0x001e300000001000 */
[----:B-1----:R-:W-:Y:S01]  /*0170*/  MUFU.RCP R14, R14 ;  /* 0x0000000e000e7308 */ /* 0x002fe20000001000 */
[----:B0-----:R-:W-:Y:S01]  /*0180*/  VIADD R4, R2, 0xffffffe ;  /* 0x0ffffffe02047836 */ /* 0x001fe20000000000 */
[----:B------:R-:W-:-:S06]  /*0190*/  IABS R2, R6 ;  /* 0x0000000600027213 */ /* 0x000fcc0000000000 */
[----:B------:R0:W1:Y:S02]  /*01a0*/  F2I.FTZ.U32.TRUNC.NTZ R5, R4 ;  /* 0x0000000400057305 */ /* 0x000064000021f000 */
[----:B0-----:R-:W-:Y:S01]  /*01b0*/  HFMA2 R4, -RZ, RZ, 0, 0 ;  /* 0x00000000ff047431 */ /* 0x001fe200000001ff */
[----:B-1----:R-:W-:-:S05]  /*01c0*/  IADD3 R13, PT, PT, RZ, -R5, RZ ;  /* 0x80000005ff0d7210 */ /* 0x002fca0007ffe0ff */
[----:B------:R-:W-:-:S04]  /*01d0*/  IMAD R13, R13, R8, RZ ;  /* 0x000000080d0d7224 */ /* 0x000fc800078e02ff */
[----:B------:R-:W-:Y:S01]  /*01e0*/  IMAD.HI.U32 R5, R5, R13, R4 ;  /* 0x0000000d05057227 */ /* 0x000fe200078e0004 */
[----:B------:R-:W-:Y:S02]  /*01f0*/  IADD3 R4, PT, PT, R14, 0xffffffe, RZ ;  /* 0x0ffffffe0e047810 */ /* 0x000fe40007ffe0ff */
[----:B------:R-:W-:-:S03]  /*0200*/  LOP3.LUT R14, RZ, R3, RZ, 0x33, !PT ;  /* 0x00000003ff0e7212 */ /* 0x000fc600078e33ff */
[----:B------:R-:W-:Y:S02]  /*0210*/  IMAD.HI.U32 R13, R5, R2, RZ ;  /* 0x00000002050d7227 */ /* 0x000fe400078e00ff */
[----:B------:R0:W1:Y:S02]  /*0220*/  F2I.FTZ.U32.TRUNC.NTZ R5, R4 ;  /* 0x0000000400057305 */ /* 0x000064000021f000 */
[----:B------:R-:W-:-:S05]  /*0230*/  IMAD R15, R13, R15, R2 ;  /* 0x0000000f0d0f7224 */ /* 0x000fca00078e0202 */
[----:B------:R-:W-:Y:S02]  /*0240*/  ISETP.GT.U32.AND P5, PT, R8, R15, PT ;  /* 0x0000000f0800720c */ /* 0x000fe40003fa4070 */
[----:B0-----:R-:W-:-:S04]  /*0250*/  IABS R4, R0 ;  /* 0x0000000000047213 */ /* 0x001fc80000000000 */
[----:B------:R-:W-:Y:S01]  /*0260*/  IADD3 R18, PT, PT, RZ, -R4, RZ ;  /* 0x80000004ff127210 */ /* 0x000fe20007ffe0ff */
[----:B-1----:R-:W-:Y:S01]  /*0270*/  IMAD.MOV R19, RZ, RZ, -R5 ;  /* 0x000000ffff137224 */ /* 0x002fe200078e0a05 */
[----:B------:R-:W-:-:S05]  /*0280*/  MOV R4, RZ ;  /* 0x000000ff00047202 */ /* 0x000fca0000000f00 */
[----:B------:R-:W-:-:S04]  /*0290*/  @!P5 IADD3 R15, PT, PT, R15, -R8, RZ ;  /* 0x800000080f0fd210 */ /* 0x000fc80007ffe0ff */
[----:B------:R-:W-:Y:S02]  /*02a0*/  ISETP.GT.U32.AND P0, PT, R8, R15, PT ;  /* 0x0000000f0800720c */ /* 0x000fe40003f04070 */
[----:B------:R-:W-:-:S04]  /*02b0*/  IADD3 R2, PT, PT, R15, -R8, RZ ;  /* 0x800000080f027210 */ /* 0x000fc80007ffe0ff */
[----:B------:R-:W-:Y:S02]  /*02c0*/  SEL R17, R2, R15, !P0 ;  /* 0x0000000f02117207 */ /* 0x000fe40004000000 */
[----:B------:R-:W-:Y:S02]  /*02d0*/  ISETP.NE.AND P0, PT, R3, RZ, PT ;  /* 0x000000ff0300720c */ /* 0x000fe40003f05270 */
[----:B------:R-:W-:-:S04]  /*02e0*/  @!P1 IADD3 R17, PT, PT, -R17, RZ, RZ ;  /* 0x000000ff11119210 */ /* 0x000fc80007ffe1ff */
[----:B------:R-:W-:Y:S01]  /*02f0*/  SEL R2, R14, R17, !P0 ;  /* 0x000000110e027207 */ /* 0x000fe20004000000 */
[----:B------:R-:W-:-:S03]  /*0300*/  IMAD R17, R19, R12, RZ ;  /* 0x0000000c13117224 */ /* 0x000fc600078e02ff */
[----:B------:R-:W-:Y:S01]  /*0310*/  IABS R16, R2 ;  /* 0x0000000200107213 */ /* 0x000fe20000000000 */
[----:B------:R-:W-:-:S04]  /*0320*/  IMAD.HI.U32 R4, R5, R17, R4 ;  /* 0x0000001105047227 */ /* 0x000fc800078e0004 */
[----:B------:R-:W-:Y:S01]  /*0330*/  IMAD.MOV.U32 R5, RZ, RZ, R16 ;  /* 0x000000ffff057224 */ /* 0x000fe200078e0010 */
[----:B------:R-:W-:-:S03]  /*0340*/  MOV R16, R18 ;  /* 0x0000001200107202 */ /* 0x000fc60000000f00 */
[----:B------:R-:W-:-:S04]  /*0350*/  IMAD.HI.U32 R4, R4, R5, RZ ;  /* 0x0000000504047227 */ /* 0x000fc800078e00ff */
[----:B------:R-:W-:-:S05]  /*0360*/  IMAD R5, R4, R16, R5 ;  /* 0x0000001004057224 */ /* 0x000fca00078e0205 */
[----:B------:R-:W-:Y:S01]  /*0370*/  ISETP.GT.U32.AND P1, PT, R12, R5, PT ;  /* 0x000000050c00720c */ /* 0x000fe20003f24070 */
[----:B------:R-:W-:-:S12]  /*0380*/  @!P2 EXIT ;  /* 0x000000000000a94d */ /* 0x000fd80003800000 */
[----:B------:R-:W-:Y:S01]  /*0390*/  @!P1 IADD3 R5, PT, PT, R5, -R12, RZ ;  /* 0x8000000c05059210 */ /* 0x000fe20007ffe0ff */
[----:B------:R-:W0:Y:S01]  /*03a0*/  S2UR UR4, SR_CTAID.X ;  /* 0x00000000000479c3 */ /* 0x000e220000002500 */
[----:B------:R-:W-:Y:S01]  /*03b0*/  ISETP.GE.U32.AND P2, PT, R15, R8, PT ;  /* 0x000000080f00720c */ /* 0x000fe20003f46070 */
[----:B------:R-:W-:Y:S01]  /*03c0*/  @!P1 VIADD R4, R4, 0x1 ;  /* 0x0000000104049836 */ /* 0x000fe20000000000 */
[----:B------:R-:W-:Y:S01]  /*03d0*/  LOP3.LUT R6, R6, R3, RZ, 0x3c, !PT ;  /* 0x0000000306067212 */ /* 0x000fe200078e3cff */
[----:B------:R-:W1:Y:S01]  /*03e0*/  LDCU.64 UR6, c[0x0][0x358] ;  /* 0x00006b00ff0677ac */ /* 0x000e620008000a00 */
[----:B------:R-:W-:Y:S02]  /*03f0*/  ISETP.GE.U32.AND P3, PT, R5, R12, PT ;  /* 0x0000000c0500720c */ /* 0x000fe40003f66070 */
[----:B------:R-:W-:Y:S02]  /*0400*/  ISETP.GE.AND P4, PT, R6, RZ, PT ;  /* 0x000000ff0600720c */ /* 0x000fe40003f86270 */
[----:B------:R-:W-:-:S02]  /*0410*/  LOP3.LUT R5, R2, R0, RZ, 0x3c, !PT ;  /* 0x0000000002057212 */ /* 0x000fc400078e3cff */
[----:B------:R-:W-:Y:S02]  /*0420*/  @!P5 IADD3 R13, PT, PT, R13, 0x1, RZ ;  /* 0x000000010d0dd810 */ /* 0x000fe40007ffe0ff */
[----:B------:R-:W-:Y:S01]  /*0430*/  ISETP.GE.AND P5, PT, R5, RZ, PT ;  /* 0x000000ff0500720c */ /* 0x000fe20003fa6270 */
[----:B------:R-:W-:Y:S01]  /*0440*/  IMAD R5, R7, R9, RZ ;  /* 0x0000000907057224 */ /* 0x000fe200078e02ff */
[----:B------:R-:W-:Y:S02]  /*0450*/  ISETP.NE.AND P1, PT, R0, RZ, PT ;  /* 0x000000ff0000720c */ /* 0x000fe40003f25270 */
[----:B------:R-:W-:Y:S02]  /*0460*/  @P2 IADD3 R13, PT, PT, R13, 0x1, RZ ;  /* 0x000000010d0d2810 */ /* 0x000fe40007ffe0ff */
[----:B------:R-:W-:Y:S02]  /*0470*/  @P3 IADD3 R4, PT, PT, R4, 0x1, RZ ;  /* 0x0000000104043810 */ /* 0x000fe40007ffe0ff */
[----:B------:R-:W-:-:S02]  /*0480*/  @!P4 IADD3 R13, PT, PT, -R13, RZ, RZ ;  /* 0x000000ff0d0dc210 */ /* 0x000fc40007ffe1ff */
[C---:B------:R-:W-:Y:S02]  /*0490*/  LOP3.LUT R7, R9.reuse, 0xf, RZ, 0xc0, !PT ;  /* 0x0000000f09077812 */ /* 0x040fe400078ec0ff */
[----:B------:R-:W-:Y:S01]  /*04a0*/  SEL R13, R14, R13, !P0 ;  /* 0x0000000d0e0d7207 */ /* 0x000fe20004000000 */
[----:B------:R-:W-:Y:S01]  /*04b0*/  @!P5 IMAD.MOV R4, RZ, RZ, -R4 ;  /* 0x000000ffff04d224 */ /* 0x000fe200078e0a04 */
[C---:B------:R-:W-:Y:S02]  /*04c0*/  LOP3.LUT R8, R9.reuse, 0x7, RZ, 0xc0, !PT ;  /* 0x0000000709087812 */ /* 0x040fe400078ec0ff */
[----:B------:R-:W-:Y:S01]  /*04d0*/  @!P1 LOP3.LUT R4, RZ, R0, RZ, 0x33, !PT ;  /* 0x00000000ff049212 */ /* 0x000fe200078e33ff */
[----:B0-----:R-:W-:Y:S01]  /*04e0*/  IMAD R6, R10, UR4, R13 ;  /* 0x000000040a067c24 */ /* 0x001fe2000f8e020d */
[----:B------:R-:W-:Y:S01]  /*04f0*/  LOP3.LUT R9, R9, 0x3, RZ, 0xc0, !PT ;  /* 0x0000000309097812 */ /* 0x000fe200078ec0ff */
[----:B------:R-:W-:Y:S01]  /*0500*/  UMOV UR4, URZ ;  /* 0x000000ff00047c82 */ /* 0x000fe20008000000 */
[----:B------:R-:W-:Y:S01]  /*0510*/  IADD3 R13, PT, PT, -R4, RZ, RZ ;  /* 0x000000ff040d7210 */ /* 0x000fe20007ffe1ff */
[----:B------:R-:W-:-:S04]  /*0520*/  IMAD R10, R6, R11, R4 ;  /* 0x0000000b060a7224 */ /* 0x000fc800078e0204 */
[----:B-1----:R-:W-:-:S07]  /*0530*/  IMAD R11, R0, R13, R2 ;  /* 0x0000000d000b7224 */ /* 0x002fce00078e0202 */
.L_x_68:
[----:B0--3--:R-:W0:Y:S01]  /*0540*/  LDC.64 R12, c[0x0][0x398] ;  /* 0x0000e600ff0c7b82 */ /* 0x009e220000000a00 */
[----:B-12-4-:R-:W-:Y:S01]  /*0550*/  IADD3 R14, PT, PT, R10, UR4, RZ ;  /* 0x000000040a0e7c10 */ /* 0x016fe2000fffe0ff */
[----:B------:R-:W-:Y:S01]  /*0560*/  HFMA2 R23, -RZ, RZ, 0, 0 ;  /* 0x00000000ff177431 */ /* 0x000fe200000001ff */
[----:B0-----:R-:W-:Y:S01]  /*0570*/  ISETP.GE.U32.AND P1, PT, R13, 0x10, PT ;  /* 0x000000100d00780c */ /* 0x001fe20003f26070 */
[----:B------:R-:W-:Y:S01]  /*0580*/  IMAD R22, R6, R13, UR4 ;  /* 0x0000000406167e24 */ /* 0x000fe2000f8e020d */
[----:B------:R-:W-:Y:S01]  /*0590*/  UIADD3 UR4, UPT, UPT, UR4, 0x1, URZ ;  /* 0x0000000104047890 */ /* 0x000fe2000fffe0ff */
[----:B------:R-:W-:-:S05]  /*05a0*/  IMAD R12, R14, R12, R11 ;  /* 0x0000000c0e0c7224 */ /* 0x000fca00078e020b */
[----:B------:R-:W-:-:S05]  /*05b0*/  ISETP.NE.AND P0, PT, R13, UR4, PT ;  /* 0x000000040d007c0c */ /* 0x000fca000bf05270 */
[----:B------:R-:W-:Y:S08]  /*05c0*/  @!P1 BRA `(.L_x_63) ;  /* 0x0000000000f49947 */ /* 0x000ff00003800000 */
[----:B------:R-:W-:Y:S01]  /*05d0*/  IMAD R24, R5, R22, R4 ;  /* 0x0000001605187224 */ /* 0x000fe200078e0204 */
[----:B------:R-:W-:Y:S01]  /*05e0*/  LOP3.LUT R23, R13, 0x7ffffff0, RZ, 0xc0, !PT ;  /* 0x7ffffff00d177812 */ /* 0x000fe200078ec0ff */
[----:B------:R-:W-:Y:S02]  /*05f0*/  IMAD.MOV.U32 R25, RZ, RZ, R12 ;  /* 0x000000ffff197224 */ /* 0x000fe400078e000c */
[----:B------:R-:W-:Y:S01]  /*0600*/  IMAD R24, R0, R24, R11 ;  /* 0x0000001800187224 */ /* 0x000fe200078e020b */
[----:B------:R-:W-:-:S07]  /*0610*/  IADD3 R26, PT, PT, -R23, RZ, RZ ;  /* 0x000000ff171a7210 */ /* 0x000fce0007ffe1ff */
.L_x_64:
[----:B0-----:R-:W0:Y:S08]  /*0620*/  LDC.64 R14, c[0x0][0x380] ;  /* 0x0000e000ff0e7b82 */ /* 0x001e300000000a00 */
[----:B------:R-:W1:Y:S01]  /*0630*/  LDC.64 R16, c[0x0][0x388] ;  /* 0x0000e200ff107b82 */ /* 0x000e620000000a00 */
[----:B0-----:R-:W-:-:S05]  /*0640*/  IMAD.WIDE R14, R25, 0x4, R14 ;  /* 0x00000004190e7825 */ /* 0x001fca00078e020e */
[----:B------:R-:W2:Y:S01]  /*0650*/  LDG.E R27, desc[UR6][R14.64] ;  /* 0x000000060e1b7981 */ /* 0x000ea2000c1e1900 */
[----:B-1----:R-:W-:-:S05]  /*0660*/  IMAD.WIDE R16, R24, 0x4, R16 ;  /* 0x0000000418107825 */ /* 0x002fca00078e0210 */
[----:B--2---:R0:W-:Y:S04]  /*0670*/  STG.E desc[UR6][R16.64], R27 ;  /* 0x0000001b10007986 */ /* 0x0041e8000c101906 */
[----:B------:R-:W2:Y:S01]  /*0680*/  LDG.E R21, desc[UR6][R14.64+0x4] ;  /* 0x000004060e157981 */ /* 0x000ea2000c1e1900 */
[----:B------:R-:W-:-:S05]  /*0690*/  IMAD.WIDE R18, R3, 0x4, R16 ;  /* 0x0000000403127825 */ /* 0x000fca00078e0210 */
[----:B--2---:R1:W-:Y:S04]  /*06a0*/  STG.E desc[UR6][R18.64], R21 ;  /* 0x0000001512007986 */ /* 0x0043e8000c101906 */
[----:B0-----:R-:W2:Y:S01]  /*06b0*/  LDG.E R27, desc[UR6][R14.64+0x8] ;  /* 0x000008060e1b7981 */ /* 0x001ea2000c1e1900 */
[----:B-1----:R-:W-:-:S05]  /*06c0*/  IMAD.WIDE R20, R3, 0x4, R18 ;  /* 0x0000000403147825 */ /* 0x002fca00078e0212 */
[----:B--2---:R-:W-:Y:S04]  /*06d0*/  STG.E desc[UR6][R20.64], R27 ;  /* 0x0000001b14007986 */ /* 0x004fe8000c101906 */
[----:B------:R-:W2:Y:S01]  /*06e0*/  LDG.E R17, desc[UR6][R14.64+0xc] ;  /* 0x00000c060e117981 */ /* 0x000ea2000c1e1900 */
[----:B------:R-:W-:-:S05]  /*06f0*/  IMAD.WIDE R28, R3, 0x4, R20 ;  /* 0x00000004031c7825 */ /* 0x000fca00078e0214 */
[----:B--2---:R0:W-:Y:S04]  /*0700*/  STG.E desc[UR6][R28.64], R17 ;  /* 0x000000111c007986 */ /* 0x0041e8000c101906 */
[----:B------:R-:W2:Y:S01]  /*0710*/  LDG.E R19, desc[UR6][R14.64+0x10] ;  /* 0x000010060e137981 */ /* 0x000ea2000c1e1900 */
[----:B0-----:R-:W-:-:S05]  /*0720*/  IMAD.WIDE R16, R3, 0x4, R28 ;  /* 0x0000000403107825 */ /* 0x001fca00078e021c */
[----:B--2---:R0:W-:Y:S04]  /*0730*/  STG.E desc[UR6][R16.64], R19 ;  /* 0x0000001310007986 */ /* 0x0041e8000c101906 */
[----:B------:R-:W2:Y:S01]  /*0740*/  LDG.E R27, desc[UR6][R14.64+0x14] ;  /* 0x000014060e1b7981 */ /* 0x000ea2000c1e1900 */
[----:B0-----:R-:W-:-:S05]  /*0750*/  IMAD.WIDE R18, R3, 0x4, R16 ;  /* 0x0000000403127825 */ /* 0x001fca00078e0210 */
[----:B--2---:R0:W-:Y:S04]  /*0760*/  STG.E desc[UR6][R18.64], R27 ;  /* 0x0000001b12007986 */ /* 0x0041e8000c101906 */
[----:B0-----:R-:W2:Y:S01]  /*0770*/  LDG.E R27, desc[UR6][R14.64+0x18] ;  /* 0x000018060e1b7981 */ /* 0x001ea2000c1e1900 */
[----:B------:R-:W-:-:S05]  /*0780*/  IMAD.WIDE R20, R3, 0x4, R18 ;  /* 0x0000000403147825 */ /* 0x000fca00078e0212 */
[----:B--2---:R0:W-:Y:S04]  /*0790*/  STG.E desc[UR6][R20.64], R27 ;  /* 0x0000001b14007986 */ /* 0x0041e8000c101906 */
[----:B0-----:R-:W2:Y:S01]  /*07a0*/  LDG.E R27, desc[UR6][R14.64+0x1c] ;  /* 0x00001c060e1b7981 */ /* 0x001ea2000c1e1900 */
[----:B------:R-:W-:-:S05]  /*07b0*/  IMAD.WIDE R28, R3, 0x4, R20 ;  /* 0x00000004031c7825 */ /* 0x000fca00078e0214 */
[----:B--2---:R0:W-:Y:S04]  /*07c0*/  STG.E desc[UR6][R28.64], R27 ;  /* 0x0000001b1c007986 */ /* 0x0041e8000c101906 */
[----:B------:R-:W2:Y:S01]  /*07d0*/  LDG.E R21, desc[UR6][R14.64+0x20] ;  /* 0x000020060e157981 */ /* 0x000ea2000c1e1900 */
[----:B------:R-:W-:-:S05]  /*07e0*/  IMAD.WIDE R16, R3, 0x4, R28 ;  /* 0x0000000403107825 */ /* 0x000fca00078e021c */
[----:B--2---:R1:W-:Y:S04]  /*07f0*/  STG.E desc[UR6][R16.64], R21 ;  /* 0x0000001510007986 */ /* 0x0043e8000c101906 */
[----:B0-----:R-:W2:Y:S01]  /*0800*/  LDG.E R29, desc[UR6][R14.64+0x24] ;  /* 0x000024060e1d7981 */ /* 0x001ea2000c1e1900 */
[----:B------:R-:W-:-:S05]  /*0810*/  IMAD.WIDE R18, R3, 0x4, R16 ;  /* 0x0000000403127825 */ /* 0x000fca00078e0210 */
[----:B--2---:R0:W-:Y:S04]  /*0820*/  STG.E desc[UR6][R18.64], R29 ;  /* 0x0000001d12007986 */ /* 0x0041e8000c101906 */
[----:B-1----:R-:W2:Y:S01]  /*0830*/  LDG.E R17, desc[UR6][R14.64+0x28] ;  /* 0x000028060e117981 */ /* 0x002ea2000c1e1900 */
[----:B------:R-:W-:-:S05]  /*0840*/  IMAD.WIDE R20, R3, 0x4, R18 ;  /* 0x0000000403147825 */ /* 0x000fca00078e0212 */
[----:B--2---:R-:W-:Y:S04]  /*0850*/  STG.E desc[UR6][R20.64], R17 ;  /* 0x0000001114007986 */ /* 0x004fe8000c101906 */
[----:B------:R-:W2:Y:S01]  /*0860*/  LDG.E R27, desc[UR6][R14.64+0x2c] ;  /* 0x00002c060e1b7981 */ /* 0x000ea2000c1e1900 */
[----:B0-----:R-:W-:-:S05]  /*0870*/  IMAD.WIDE R28, R3, 0x4, R20 ;  /* 0x00000004031c7825 */ /* 0x001fca00078e0214 */
        /* <DEDUP_REMOVED lines=8> */
[----:B-1----:R-:W-:Y:S01]  /*0900*/  IMAD.WIDE R20, R3, 0x4, R18 ;  /* 0x0000000403147825 */ /* 0x002fe200078e0212 */
[----:B------:R-:W-:-:S04]  /*0910*/  IADD3 R26, PT, PT, R26, 0x10, RZ ;  /* 0x000000101a1a7810 */ /* 0x000fc80007ffe0ff */
[----:B--2---:R0:W-:Y:S04]  /*0920*/  STG.E desc[UR6][R20.64], R16 ;  /* 0x0000001014007986 */ /* 0x0041e8000c101906 */
[----:B------:R-:W2:Y:S01]  /*0930*/  LDG.E R17, desc[UR6][R14.64+0x3c] ;  /* 0x00003c060e117981 */ /* 0x000ea2000c1e1900 */
[----:B------:R-:W-:Y:S01]  /*0940*/  ISETP.NE.AND P1, PT, R26, RZ, PT ;  /* 0x000000ff1a00720c */ /* 0x000fe20003f25270 */
[----:B------:R-:W-:Y:S01]  /*0950*/  IMAD.WIDE R28, R3, 0x4, R20 ;  /* 0x00000004031c7825 */ /* 0x000fe200078e0214 */
[----:B------:R-:W-:-:S03]  /*0960*/  IADD3 R25, PT, PT, R25, 0x10, RZ ;  /* 0x0000001019197810 */ /* 0x000fc60007ffe0ff */
[----:B------:R-:W-:Y:S01]  /*0970*/  IMAD R24, R3, 0x10, R24 ;  /* 0x0000001003187824 */ /* 0x000fe200078e0218 */
[----:B--2---:R0:W-:Y:S07]  /*0980*/  STG.E desc[UR6][R28.64], R17 ;  /* 0x000000111c007986 */ /* 0x0041ee000c101906 */
[----:B------:R-:W-:Y:S05]  /*0990*/  @P1 BRA `(.L_x_64) ;  /* 0xfffffffc00201947 */ /* 0x000fea000383ffff */
.L_x_63:
[----:B------:R-:W-:-:S13]  /*09a0*/  ISETP.NE.AND P1, PT, R7, RZ, PT ;  /* 0x000000ff0700720c */ /* 0x000fda0003f25270 */
[----:B------:R-:W-:Y:S05]  /*09b0*/  @!P1 BRA `(.L_x_65) ;  /* 0x00000004003c9947 */ /* 0x000fea0003800000 */
[----:B------:R-:W-:Y:S02]  /*09c0*/  IADD3 R14, PT, PT, R7, -0x1, RZ ;  /* 0xffffffff070e7810 */ /* 0x000fe40007ffe0ff */
[----:B------:R-:W-:Y:S02]  /*09d0*/  ISETP.NE.AND P2, PT, R8, RZ, PT ;  /* 0x000000ff0800720c */ /* 0x000fe40003f45270 */
[----:B------:R-:W-:-:S13]  /*09e0*/  ISETP.GE.U32.AND P1, PT, R14, 0x7, PT ;  /* 0x000000070e00780c */ /* 0x000fda0003f26070 */
[----:B------:R-:W-:Y:S05]  /*09f0*/  @!P1 BRA `(.L_x_66) ;  /* 0x00000000007c9947 */ /* 0x000fea0003800000 */
[----:B0-----:R-:W0:Y:S01]  /*0a00*/  LDC.64 R16, c[0x0][0x380] ;  /* 0x0000e000ff107b82 */ /* 0x001e220000000a00 */
[----:B------:R-:W-:-:S05]  /*0a10*/  IADD3 R15, PT, PT, R12, R23, RZ ;  /* 0x000000170c0f7210 */ /* 0x000fca0007ffe0ff */
[----:B0-----:R-:W-:Y:S02]  /*0a20*/  IMAD.WIDE R16, R15, 0x4, R16 ;  /* 0x000000040f107825 */ /* 0x001fe400078e0210 */
[----:B------:R-:W0:Y:S03]  /*0a30*/  LDC.64 R14, c[0x0][0x388] ;  /* 0x0000e200ff0e7b82 */ /* 0x000e260000000a00 */
[----:B------:R-:W2:Y:S01]  /*0a40*/  LDG.E R27, desc[UR6][R16.64] ;  /* 0x00000006101b7981 */ /* 0x000ea2000c1e1900 */
[----:B------:R-:W-:-:S04]  /*0a50*/  IMAD R18, R22, R13, R23 ;  /* 0x0000000d16127224 */ /* 0x000fc800078e0217 */
[----:B------:R-:W-:-:S04]  /*0a60*/  IMAD R21, R3, R18, R2 ;  /* 0x0000001203157224 */ /* 0x000fc800078e0202 */
[----:B0-----:R-:W-:-:S05]  /*0a70*/  IMAD.WIDE R20, R21, 0x4, R14 ;  /* 0x0000000415147825 */ /* 0x001fca00078e020e */
[----:B--2---:R0:W-:Y:S04]  /*0a80*/  STG.E desc[UR6][R20.64], R27 ;  /* 0x0000001b14007986 */ /* 0x0041e8000c101906 */
[----:B------:R-:W2:Y:S01]  /*0a90*/  LDG.E R29, desc[UR6][R16.64+0x4] ;  /* 0x00000406101d7981 */ /* 0x000ea2000c1e1900 */
[----:B------:R-:W-:-:S05]  /*0aa0*/  IMAD.WIDE R18, R3, 0x4, R20 ;  /* 0x0000000403127825 */ /* 0x000fca00078e0214 */
[----:B--2---:R-:W-:Y:S04]  /*0ab0*/  STG.E desc[UR6][R18.64], R29 ;  /* 0x0000001d12007986 */ /* 0x004fe8000c101906 */
[----:B------:R-:W2:Y:S01]  /*0ac0*/  LDG.E R26, desc[UR6][R16.64+0x8] ;  /* 0x00000806101a7981 */ /* 0x000ea2000c1e1900 */
[----:B------:R-:W-:-:S05]  /*0ad0*/  IMAD.WIDE R14, R3, 0x4, R18 ;  /* 0x00000004030e7825 */ /* 0x000fca00078e0212 */
[----:B--2---:R-:W-:Y:S04]  /*0ae0*/  STG.E desc[UR6][R14.64], R26 ;  /* 0x0000001a0e007986 */ /* 0x004fe8000c101906 */
[----:B------:R-:W2:Y:S01]  /*0af0*/  LDG.E R28, desc[UR6][R16.64+0xc] ;  /* 0x00000c06101c7981 */ /* 0x000ea2000c1e1900 */
[----:B------:R-:W-:-:S05]  /*0b00*/  IMAD.WIDE R24, R3, 0x4, R14 ;  /* 0x0000000403187825 */ /* 0x000fca00078e020e */
[----:B--2---:R-:W-:Y:S04]  /*0b10*/  STG.E desc[UR6][R24.64], R28 ;  /* 0x0000001c18007986 */ /* 0x004fe8000c101906 */
        /* <DEDUP_REMOVED lines=9> */
[----:B------:R-:W2:Y:S01]  /*0bb0*/  LDG.E R26, desc[UR6][R16.64+0x1c] ;  /* 0x00001c06101a7981 */ /* 0x000ea2000c1e1900 */
[----:B------:R-:W-:Y:S01]  /*0bc0*/  IMAD.WIDE R24, R3, 0x4, R14 ;  /* 0x0000000403187825 */ /* 0x000fe200078e020e */
[----:B------:R-:W-:-:S04]  /*0bd0*/  IADD3 R23, PT, PT, R23, 0x8, RZ ;  /* 0x0000000817177810 */ /* 0x000fc80007ffe0ff */
[----:B--2---:R1:W-:Y:S03]  /*0be0*/  STG.E desc[UR6][R24.64], R26 ;  /* 0x0000001a18007986 */ /* 0x0043e6000c101906 */
.L_x_66:
[----:B------:R-:W-:Y:S05]  /*0bf0*/  @!P2 BRA `(.L_x_65) ;  /* 0x0000000000aca947 */ /* 0x000fea0003800000 */
[----:B-1----:R-:W-:Y:S01]  /*0c00*/  VIADD R14, R8, 0xffffffff ;  /* 0xffffffff080e7836 */ /* 0x002fe20000000000 */
[----:B------:R-:W-:-:S04]  /*0c10*/  ISETP.NE.AND P2, PT, R9, RZ, PT ;  /* 0x000000ff0900720c */ /* 0x000fc80003f45270 */
[----:B------:R-:W-:-:S13]  /*0c20*/  ISETP.GE.U32.AND P1, PT, R14, 0x3, PT ;  /* 0x000000030e00780c */ /* 0x000fda0003f26070 */
[----:B------:R-:W-:Y:S05]  /*0c30*/  @!P1 BRA `(.L_x_67) ;  /* 0x00000000004c9947 */ /* 0x000fea0003800000 */
[----:B0-----:R-:W0:Y:S01]  /*0c40*/  LDC.64 R16, c[0x0][0x380] ;  /* 0x0000e000ff107b82 */ /* 0x001e220000000a00 */
[----:B------:R-:W-:-:S07]  /*0c50*/  IADD3 R15, PT, PT, R12, R23, RZ ;  /* 0x000000170c0f7210 */ /* 0x000fce0007ffe0ff */
[----:B------:R-:W1:Y:S01]  /*0c60*/  LDC.64 R20, c[0x0][0x388] ;  /* 0x0000e200ff147b82 */ /* 0x000e620000000a00 */
[----:B0-----:R-:W-:-:S05]  /*0c70*/  IMAD.WIDE R16, R15, 0x4, R16 ;  /* 0x000000040f107825 */ /* 0x001fca00078e0210 */
[----:B------:R-:W2:Y:S01]  /*0c80*/  LDG.E R27, desc[UR6][R16.64] ;  /* 0x00000006101b7981 */ /* 0x000ea2000c1e1900 */
[----:B------:R-:W-:-:S04]  /*0c90*/  IMAD R14, R22, R13, R23 ;  /* 0x0000000d160e7224 */ /* 0x000fc800078e0217 */
[----:B------:R-:W-:-:S04]  /*0ca0*/  IMAD R15, R3, R14, R2 ;  /* 0x0000000e030f7224 */ /* 0x000fc800078e0202 */
[----:B-1----:R-:W-:-:S05]  /*0cb0*/  IMAD.WIDE R20, R15, 0x4, R20 ;  /* 0x000000040f147825 */ /* 0x002fca00078e0214 */
[----:B--2---:R1:W-:Y:S04]  /*0cc0*/  STG.E desc[UR6][R20.64], R27 ;  /* 0x0000001b14007986 */ /* 0x0043e8000c101906 */
[----:B------:R-:W2:Y:S01]  /*0cd0*/  LDG.E R29, desc[UR6][R16.64+0x4] ;  /* 0x00000406101d7981 */ /* 0x000ea2000c1e1900 */
        /* <DEDUP_REMOVED lines=9> */
.L_x_67:
[----:B------:R-:W-:Y:S05]  /*0d70*/  @!P2 BRA `(.L_x_65) ;  /* 0x00000000004ca947 */ /* 0x000fea0003800000 */
[----:B-1----:R-:W1:Y:S01]  /*0d80*/  LDC.64 R14, c[0x0][0x380] ;  /* 0x0000e000ff0e7b82 */ /* 0x002e620000000a00 */
[----:B0-----:R-:W-:-:S05]  /*0d90*/  IADD3 R17, PT, PT, R12, R23, RZ ;  /* 0x000000170c117210 */ /* 0x001fca0007ffe0ff */
[----:B-1----:R-:W-:Y:S02]  /*0da0*/  IMAD.WIDE R16, R17, 0x4, R14 ;  /* 0x0000000411107825 */ /* 0x002fe400078e020e */
[----:B------:R-:W0:Y:S03]  /*0db0*/  LDC.64 R14, c[0x0][0x388] ;  /* 0x0000e200ff0e7b82 */ /* 0x000e260000000a00 */
[----:B------:R-:W2:Y:S01]  /*0dc0*/  LDG.E R19, desc[UR6][R16.64] ;  /* 0x0000000610137981 */ /* 0x000ea2000c1e1900 */
[----:B------:R-:W-:Y:S01]  /*0dd0*/  IMAD R13, R22, R13, R23 ;  /* 0x0000000d160d7224 */ /* 0x000fe200078e0217 */
[----:B------:R-:W-:-:S03]  /*0de0*/  ISETP.NE.AND P1, PT, R9, 0x1, PT ;  /* 0x000000010900780c */ /* 0x000fc60003f25270 */
[----:B------:R-:W-:-:S04]  /*0df0*/  IMAD R13, R3, R13, R2 ;  /* 0x0000000d030d7224 */ /* 0x000fc800078e0202 */
[----:B0-----:R-:W-:-:S05]  /*0e00*/  IMAD.WIDE R14, R13, 0x4, R14 ;  /* 0x000000040d0e7825 */ /* 0x001fca00078e020e */
[----:B--2---:R2:W-:Y:S01]  /*0e10*/  STG.E desc[UR6][R14.64], R19 ;  /* 0x000000130e007986 */ /* 0x0045e2000c101906 */
[----:B------:R-:W-:Y:S05]  /*0e20*/  @!P1 BRA `(.L_x_65) ;  /* 0x0000000000209947 */ /* 0x000fea0003800000 */
[----:B------:R-:W3:Y:S01]  /*0e30*/  LDG.E R13, desc[UR6][R16.64+0x4] ;  /* 0x00000406100d7981 */ /* 0x000ee2000c1e1900 */
[----:B------:R-:W-:Y:S01]  /*0e40*/  ISETP.NE.AND P1, PT, R9, 0x2, PT ;  /* 0x000000020900780c */ /* 0x000fe20003f25270 */
[----:B--2---:R-:W-:-:S05]  /*0e50*/  IMAD.WIDE R14, R3, 0x4, R14 ;  /* 0x00000004030e7825 */ /* 0x004fca00078e020e */
[----:B---3--:R3:W-:Y:S07]  /*0e60*/  STG.E desc[UR6][R14.64], R13 ;  /* 0x0000000d0e007986 */ /* 0x0087ee000c101906 */
[----:B------:R-:W-:Y:S05]  /*0e70*/  @!P1 BRA `(.L_x_65) ;  /* 0x00000000000c9947 */ /* 0x000fea0003800000 */
[----:B------:R-:W2:Y:S01]  /*0e80*/  LDG.E R17, desc[UR6][R16.64+0x8] ;  /* 0x0000080610117981 */ /* 0x000ea2000c1e1900 */
[----:B---3--:R-:W-:-:S05]  /*0e90*/  IMAD.WIDE R14, R3, 0x4, R14 ;  /* 0x00000004030e7825 */ /* 0x008fca00078e020e */
[----:B--2---:R4:W-:Y:S02]  /*0ea0*/  STG.E desc[UR6][R14.64], R17 ;  /* 0x000000110e007986 */ /* 0x0049e4000c101906 */
.L_x_65:
[----:B------:R-:W-:Y:S05]  /*0eb0*/  @P0 BRA `(.L_x_68) ;  /* 0xfffffff400a00947 */ /* 0x000fea000383ffff */
[----:B------:R-:W-:Y:S05]  /*0ec0*/  EXIT ;  /* 0x000000000000794d */ /* 0x000fea0003800000 */
.L_x_69:
        /* <DEDUP_REMOVED lines=11> */
.L_x_79:


//--------------------- .nv.shared._Z11fc_rowblockPfS_S_S_iii --------------------------
	.section	.nv.shared._Z11fc_rowblockPfS_S_S_iii,"aw",@nobits
	.sectionflags	@""
	.align	16
	.zero		1024


//--------------------- .nv.shared.reserved.0     --------------------------
	.section	.nv.shared.reserved.0,"aw",@nobits
	.weak		__nv_reservedSMEM_offset_0_alias
	.size		__nv_reservedSMEM_offset_0_alias, 0, 64
	.other		__nv_reservedSMEM_offset_0_alias,@"STO_CUDA_RESERVED_SHARED STV_DEFAULT"
__nv_reservedSMEM_offset_0_alias:
	.zero		0
	.zero		64


//--------------------- .nv.shared._Z8naive_fcPfS_S_S_ii --------------------------
	.section	.nv.shared._Z8naive_fcPfS_S_S_ii,"aw",@nobits
	.sectionflags	@""
	.align	16
	.zero		1024


//--------------------- .nv.shared._Z10naive_poolPfS_iii --------------------------
	.section	.nv.shared._Z10naive_poolPfS_iii,"aw",@nobits
	.sectionflags	@""
	.align	16
	.zero		1024


//--------------------- .nv.shared._Z10naive_reluPfiii --------------------------
	.section	.nv.shared._Z10naive_reluPfiii,"aw",@nobits
	.sectionflags	@""
	.align	16
	.zero		1024


//--------------------- .nv.shared._Z10naive_convPfS_S_S_iiiiii --------------------------
	.section	.nv.shared._Z10naive_convPfS_S_S_iiiiii,"aw",@nobits
	.sectionflags	@""
	.align	16
	.zero		1024


//--------------------- .nv.shared._Z9normalizeiiiPKfPf --------------------------
	.section	.nv.shared._Z9normalizeiiiPKfPf,"aw",@nobits
	.sectionflags	@""
	.align	16
	.zero		1024


//--------------------- .nv.shared._Z5conv2PfS_iiiiii --------------------------
	.section	.nv.shared._Z5conv2PfS_iiiiii,"aw",@nobits
	.sectionflags	@""
	.align	16
.nv.shared._Z5conv2PfS_iiiiii:
	.zero		5728


//--------------------- .nv.shared._Z5conv1PfS_iiiiii --------------------------
	.section	.nv.shared._Z5conv1PfS_iiiiii,"aw",@nobits
	.sectionflags	@""
	.align	16
.nv.shared._Z5conv1PfS_iiiiii:
	.zero		4160


//--------------------- .nv.shared._Z6im2colPfS_iiii --------------------------
	.section	.nv.shared._Z6im2colPfS_iiii,"aw",@nobits
	.sectionflags	@""
	.align	16
	.zero		1024


//--------------------- .nv.constant0._Z11fc_rowblockPfS_S_S_iii --------------------------
	.section	.nv.constant0._Z11fc_rowblockPfS_S_S_iii,"a",@progbits
	.sectionflags	@""
	.align	4
.nv.constant0._Z11fc_rowblockPfS_S_S_iii:
	.zero		940


//--------------------- .nv.constant0._Z8naive_fcPfS_S_S_ii --------------------------
	.section	.nv.constant0._Z8naive_fcPfS_S_S_ii,"a",@progbits
	.sectionflags	@""
	.align	4
.nv.constant0._Z8naive_fcPfS_S_S_ii:
	.zero		936


//--------------------- .nv.constant0._Z10naive_poolPfS_iii --------------------------
	.section	.nv.constant0._Z10naive_poolPfS_iii,"a",@progbits
	.sectionflags	@""
	.align	4
.nv.constant0._Z10naive_poolPfS_iii:
	.zero		924


//--------------------- .nv.constant0._Z10naive_reluPfiii --------------------------
	.section	.nv.constant0._Z10naive_reluPfiii,"a",@progbits
	.sectionflags	@""
	.align	4
.nv.constant0._Z10naive_reluPfiii:
	.zero		916


//--------------------- .nv.constant0._Z10naive_convPfS_S_S_iiiiii --------------------------
	.section	.nv.constant0._Z10naive_convPfS_S_S_iiiiii,"a",@progbits
	.sectionflags	@""
	.align	4
.nv.constant0._Z10naive_convPfS_S_S_iiiiii:
	.zero		952


//--------------------- .nv.constant0._Z9normalizeiiiPKfPf --------------------------
	.section	.nv.constant0._Z9normalizeiiiPKfPf,"a",@progbits
	.sectionflags	@""
	.align	4
.nv.constant0._Z9normalizeiiiPKfPf:
	.zero		928


//--------------------- .nv.constant0._Z5conv2PfS_iiiiii --------------------------
	.section	.nv.constant0._Z5conv2PfS_iiiiii,"a",@progbits
	.sectionflags	@""
	.align	4
.nv.constant0._Z5conv2PfS_iiiiii:
	.zero		936


//--------------------- .nv.constant0._Z5conv1PfS_iiiiii --------------------------
	.section	.nv.constant0._Z5conv1PfS_iiiiii,"a",@progbits
	.sectionflags	@""
	.align	4
.nv.constant0._Z5conv1PfS_iiiiii:
	.zero		936


//--------------------- .nv.constant0._Z6im2colPfS_iiii --------------------------
	.section	.nv.constant0._Z6im2colPfS_iiii,"a",@progbits
	.sectionflags	@""
	.align	4
.nv.constant0._Z6im2colPfS_iiii:
	.zero		928


//--------------------- SYMBOLS --------------------------

	.type		.nv.reservedSmem.offset0,@object
	.size		.nv.reservedSmem.offset0,0x4
	.type		.nv.reservedSmem.cap,@object
	.size		.nv.reservedSmem.cap,0x4
